// auto-generated by cutlass_sweep.gemm — config: {"arch": "sm_100", "cluster_m": 2, "cluster_n": 1, "dtype": "e5m2", "dtype_b": "e5m2", "layout": "nt", "stages": 0, "tile_k": 64, "tile_m": 64, "tile_n": 256}
#include "cutlass/cutlass.h"
#include "cutlass/gemm/collective/collective_builder.hpp"
#include "cutlass/gemm/device/gemm_universal_adapter.h"
#include "cutlass/gemm/kernel/gemm_universal.hpp"
#include "cutlass/epilogue/collective/collective_builder.hpp"

using ElemA = cutlass::float_e5m2_t;
using ElemB = cutlass::float_e5m2_t;
using ElemCD = cutlass::float_e5m2_t;
using Acc  = float;
using TileShape    = cute::Shape<cute::_64, cute::_256, cute::_64>;
using ClusterShape = cute::Shape<cute::_2, cute::_1, cute::_1>;

using CollectiveEpilogue = typename cutlass::epilogue::collective::CollectiveBuilder<
    cutlass::arch::Sm100, cutlass::arch::OpClassTensorOp,
    TileShape, ClusterShape,
    cutlass::epilogue::collective::EpilogueTileAuto,
    Acc, Acc,
    ElemCD, cutlass::layout::RowMajor, 128 / cutlass::sizeof_bits<ElemCD>::value,
    ElemCD, cutlass::layout::RowMajor, 128 / cutlass::sizeof_bits<ElemCD>::value,
    cutlass::epilogue::collective::EpilogueScheduleAuto
  >::CollectiveOp;

using CollectiveMainloop = typename cutlass::gemm::collective::CollectiveBuilder<
    cutlass::arch::Sm100, cutlass::arch::OpClassTensorOp,
    ElemA, cutlass::layout::RowMajor, 128 / cutlass::sizeof_bits<ElemA>::value,
    ElemB, cutlass::layout::ColumnMajor, 128 / cutlass::sizeof_bits<ElemB>::value,
    Acc,
    TileShape, ClusterShape,
    cutlass::gemm::collective::StageCountAutoCarveout<static_cast<int>(sizeof(typename CollectiveEpilogue::SharedStorage))>,
    cutlass::gemm::collective::KernelScheduleAuto
  >::CollectiveOp;

using GemmKernel = cutlass::gemm::kernel::GemmUniversal<
    cute::Shape<int,int,int,int>,
    CollectiveMainloop,
    CollectiveEpilogue
>;
using Gemm = cutlass::gemm::device::GemmUniversalAdapter<GemmKernel>;

// Force the device kernel symbol into the cubin without needing a host main.
auto* _anchor = &cutlass::device_kernel<GemmKernel>;


// ===== COMPILED SASS (sm_100a) =====

	.target	sm_100a

	.elftype	@"ET_EXEC"


//--------------------- .note.nv.tkinfo           --------------------------
	.section	.note.nv.tkinfo,"",@"SHT_NOTE"
	.sectionflags	@"SHF_NOTE_NV_TKINFO"
	.tkinfo
        /*0018*/ 	.word	0x00000002
        /*0030*/ 	.string	""
        /*0030*/ 	.string	"ptxas"
        /*0030*/ 	.string	"Cuda compilation tools, release 13.0, V13.0.88"
        /*0030*/ 	.string	"Build cuda_13.0.r13.0/compiler.36424714_0"
        /*0030*/ 	.string	"-arch sm_100a -m 64 "



//--------------------- .note.nv.cuinfo           --------------------------
	.section	.note.nv.cuinfo,"",@"SHT_NOTE"
	.sectionflags	@"SHF_NOTE_NV_CUINFO"
        /*0018*/ 	.short	0x0002
        /*001a*/ 	.short	0x0064
        /*001c*/ 	.short	0x0082
	.zero		2


//--------------------- .nv.info                  --------------------------
	.section	.nv.info,"",@"SHT_CUDA_INFO"
	.align	4


	//----- nvinfo : EIATTR_REGCOUNT
	.align		4
        /*0000*/ 	.byte	0x04, 0x2f
        /*0002*/ 	.short	(.L_20 - .L_19)
	.align		4
.L_19:
        /*0004*/ 	.word	index@(_ZN7cutlass13device_kernelINS_4gemm6kernel13GemmUniversalIN4cute5tupleIJiiiiEEENS1_10collective13CollectiveMmaINS1_35MainloopSm100TmaUmmaWarpSpecializedILi10ELi2ELi4ENS5_IJNS4_1CILi2EEENSA_ILi1EEESC_EEEEENS5_IJNSA_ILi64EEENSA_ILi256EEESF_EEENS_12float_e5m2_tENS5_IJlSC_lEEESI_SJ_NS4_8TiledMMAINS4_8MMA_AtomIJNS4_10MMA_TraitsINS4_19SM100_MMA_F8F6F4_SSEJSI_SI_fSF_SG_NS4_17integral_constantINS4_4UMMA5MajorELSQ_0EEESR_NSO_INSP_7ScaleInELSS_0EEEST_EEEEEENS4_6LayoutINS5_IJSC_SC_SC_EEENS5_IJNSA_ILi0EEESY_SY_EEEEENS5_IJNS4_10UnderscoreES11_S11_EEEEENS4_13SM90_TMA_LOADENS4_14ComposedLayoutINS4_7SwizzleILi2ELi4ELi3EEENS4_18smem_ptr_flag_bitsILi8EEENSW_INS5_IJNSA_ILi8EEESF_EEENS5_IJSF_SC_EEEEEEEvNS4_8identityENS4_23SM90_TMA_LOAD_MULTICASTES1E_vS1F_EENS_8epilogue10collective18CollectiveEpilogueINS1I_23Sm100TmaWarpSpecializedILi4ELi2ELi32ELb0ELb0EEEJSH_NS5_IJNSW_ISF_SC_EES1N_EEESI_SJ_SI_SJ_NS1I_6fusion15FusionCallbacksIS1M_NS1P_17LinearCombinationISI_fSI_fLNS_15FloatRoundStyleE2EEESH_S1O_JEEENS4_5SM1004TMEM4LOAD26SM100_TMEM_LOAD_16dp32b32xES14_S1E_NS4_39AutoVectorizingCopyWithAssumedAlignmentILi128EEENS4_14SM90_TMA_STOREES1E_S20_S20_EEEvvEEEEvNT_6ParamsE)
        /*0008*/ 	.word	0x00000075


	//----- nvinfo : EIATTR_FRAME_SIZE
	.align		4
.L_20:
        /*000c*/ 	.byte	0x04, 0x11
        /*000e*/ 	.short	(.L_22 - .L_21)
	.align		4
.L_21:
        /*0010*/ 	.word	index@($__internal_2_$__cuda_sm10x_tcgen05_guardrail_trap_unallocated_columns_being_dealloced)
        /*0014*/ 	.word	0x00000000


	//----- nvinfo : EIATTR_FRAME_SIZE
	.align		4
.L_22:
        /*0018*/ 	.byte	0x04, 0x11
        /*001a*/ 	.short	(.L_24 - .L_23)
	.align		4
.L_23:
        /*001c*/ 	.word	index@($__internal_1_$__cuda_sm10x_tcgen05_guardrail_trap_phase_invalid_during_alloc)
        /*0020*/ 	.word	0x00000000


	//----- nvinfo : EIATTR_FRAME_SIZE
	.align		4
.L_24:
        /*0024*/ 	.byte	0x04, 0x11
        /*0026*/ 	.short	(.L_26 - .L_25)
	.align		4
.L_25:
        /*0028*/ 	.word	index@($__internal_0_$__cuda_sm10x_tcgen05_guardrail_trap_col_being_dealloced_not_returned_by_alloc)
        /*002c*/ 	.word	0x00000000


	//----- nvinfo : EIATTR_FRAME_SIZE
	.align		4
.L_26:
        /*0030*/ 	.byte	0x04, 0x11
        /*0032*/ 	.short	(.L_28 - .L_27)
	.align		4
.L_27:
        /*0034*/ 	.word	index@(_ZN7cutlass13device_kernelINS_4gemm6kernel13GemmUniversalIN4cute5tupleIJiiiiEEENS1_10collective13CollectiveMmaINS1_35MainloopSm100TmaUmmaWarpSpecializedILi10ELi2ELi4ENS5_IJNS4_1CILi2EEENSA_ILi1EEESC_EEEEENS5_IJNSA_ILi64EEENSA_ILi256EEESF_EEENS_12float_e5m2_tENS5_IJlSC_lEEESI_SJ_NS4_8TiledMMAINS4_8MMA_AtomIJNS4_10MMA_TraitsINS4_19SM100_MMA_F8F6F4_SSEJSI_SI_fSF_SG_NS4_17integral_constantINS4_4UMMA5MajorELSQ_0EEESR_NSO_INSP_7ScaleInELSS_0EEEST_EEEEEENS4_6LayoutINS5_IJSC_SC_SC_EEENS5_IJNSA_ILi0EEESY_SY_EEEEENS5_IJNS4_10UnderscoreES11_S11_EEEEENS4_13SM90_TMA_LOADENS4_14ComposedLayoutINS4_7SwizzleILi2ELi4ELi3EEENS4_18smem_ptr_flag_bitsILi8EEENSW_INS5_IJNSA_ILi8EEESF_EEENS5_IJSF_SC_EEEEEEEvNS4_8identityENS4_23SM90_TMA_LOAD_MULTICASTES1E_vS1F_EENS_8epilogue10collective18CollectiveEpilogueINS1I_23Sm100TmaWarpSpecializedILi4ELi2ELi32ELb0ELb0EEEJSH_NS5_IJNSW_ISF_SC_EES1N_EEESI_SJ_SI_SJ_NS1I_6fusion15FusionCallbacksIS1M_NS1P_17LinearCombinationISI_fSI_fLNS_15FloatRoundStyleE2EEESH_S1O_JEEENS4_5SM1004TMEM4LOAD26SM100_TMEM_LOAD_16dp32b32xES14_S1E_NS4_39AutoVectorizingCopyWithAssumedAlignmentILi128EEENS4_14SM90_TMA_STOREES1E_S20_S20_EEEvvEEEEvNT_6ParamsE)
        /*0038*/ 	.word	0x00000000


	//----- nvinfo : EIATTR_MIN_STACK_SIZE
	.align		4
.L_28:
        /*003c*/ 	.byte	0x04, 0x12
        /*003e*/ 	.short	(.L_30 - .L_29)
	.align		4
.L_29:
        /*0040*/ 	.word	index@(_ZN7cutlass13device_kernelINS_4gemm6kernel13GemmUniversalIN4cute5tupleIJiiiiEEENS1_10collective13CollectiveMmaINS1_35MainloopSm100TmaUmmaWarpSpecializedILi10ELi2ELi4ENS5_IJNS4_1CILi2EEENSA_ILi1EEESC_EEEEENS5_IJNSA_ILi64EEENSA_ILi256EEESF_EEENS_12float_e5m2_tENS5_IJlSC_lEEESI_SJ_NS4_8TiledMMAINS4_8MMA_AtomIJNS4_10MMA_TraitsINS4_19SM100_MMA_F8F6F4_SSEJSI_SI_fSF_SG_NS4_17integral_constantINS4_4UMMA5MajorELSQ_0EEESR_NSO_INSP_7ScaleInELSS_0EEEST_EEEEEENS4_6LayoutINS5_IJSC_SC_SC_EEENS5_IJNSA_ILi0EEESY_SY_EEEEENS5_IJNS4_10UnderscoreES11_S11_EEEEENS4_13SM90_TMA_LOADENS4_14ComposedLayoutINS4_7SwizzleILi2ELi4ELi3EEENS4_18smem_ptr_flag_bitsILi8EEENSW_INS5_IJNSA_ILi8EEESF_EEENS5_IJSF_SC_EEEEEEEvNS4_8identityENS4_23SM90_TMA_LOAD_MULTICASTES1E_vS1F_EENS_8epilogue10collective18CollectiveEpilogueINS1I_23Sm100TmaWarpSpecializedILi4ELi2ELi32ELb0ELb0EEEJSH_NS5_IJNSW_ISF_SC_EES1N_EEESI_SJ_SI_SJ_NS1I_6fusion15FusionCallbacksIS1M_NS1P_17LinearCombinationISI_fSI_fLNS_15FloatRoundStyleE2EEESH_S1O_JEEENS4_5SM1004TMEM4LOAD26SM100_TMEM_LOAD_16dp32b32xES14_S1E_NS4_39AutoVectorizingCopyWithAssumedAlignmentILi128EEENS4_14SM90_TMA_STOREES1E_S20_S20_EEEvvEEEEvNT_6ParamsE)
        /*0044*/ 	.word	0x00000000
.L_30:


//--------------------- .nv.compat                --------------------------
	.section	.nv.compat,"",@"SHT_CUDA_COMPAT_INFO"
	.align	4
        /*0000*/ 	.byte	0x02, 0x09, 0x01, 0x00, 0x02, 0x02, 0x02, 0x00, 0x02, 0x05, 0x05, 0x00, 0x03, 0x07, 0x01, 0x01
        /*0010*/ 	.byte	0x02, 0x03, 0x01, 0x00, 0x02, 0x06, 0x01, 0x00, 0x04, 0x0b, 0x08, 0x00, 0x09, 0x00, 0x00, 0x00
        /*0020*/ 	.byte	0x00, 0x00, 0x00, 0x00


//--------------------- .nv.info._ZN7cutlass13device_kernelINS_4gemm6kernel13GemmUniversalIN4cute5tupleIJiiiiEEENS1_10collective13CollectiveMmaINS1_35MainloopSm100TmaUmmaWarpSpecializedILi10ELi2ELi4ENS5_IJNS4_1CILi2EEENSA_ILi1EEESC_EEEEENS5_IJNSA_ILi64EEENSA_ILi256EEESF_EEENS_12float_e5m2_tENS5_IJlSC_lEEESI_SJ_NS4_8TiledMMAINS4_8MMA_AtomIJNS4_10MMA_TraitsINS4_19SM100_MMA_F8F6F4_SSEJSI_SI_fSF_SG_NS4_17integral_constantINS4_4UMMA5MajorELSQ_0EEESR_NSO_INSP_7ScaleInELSS_0EEEST_EEEEEENS4_6LayoutINS5_IJSC_SC_SC_EEENS5_IJNSA_ILi0EEESY_SY_EEEEENS5_IJNS4_10UnderscoreES11_S11_EEEEENS4_13SM90_TMA_LOADENS4_14ComposedLayoutINS4_7SwizzleILi2ELi4ELi3EEENS4_18smem_ptr_flag_bitsILi8EEENSW_INS5_IJNSA_ILi8EEESF_EEENS5_IJSF_SC_EEEEEEEvNS4_8identityENS4_23SM90_TMA_LOAD_MULTICASTES1E_vS1F_EENS_8epilogue10collective18CollectiveEpilogueINS1I_23Sm100TmaWarpSpecializedILi4ELi2ELi32ELb0ELb0EEEJSH_NS5_IJNSW_ISF_SC_EES1N_EEESI_SJ_SI_SJ_NS1I_6fusion15FusionCallbacksIS1M_NS1P_17LinearCombinationISI_fSI_fLNS_15FloatRoundStyleE2EEESH_S1O_JEEENS4_5SM1004TMEM4LOAD26SM100_TMEM_LOAD_16dp32b32xES14_S1E_NS4_39AutoVectorizingCopyWithAssumedAlignmentILi128EEENS4_14SM90_TMA_STOREES1E_S20_S20_EEEvvEEEEvNT_6ParamsE --------------------------
	.section	.nv.info._ZN7cutlass13device_kernelINS_4gemm6kernel13GemmUniversalIN4cute5tupleIJiiiiEEENS1_10collective13CollectiveMmaINS1_35MainloopSm100TmaUmmaWarpSpecializedILi10ELi2ELi4ENS5_IJNS4_1CILi2EEENSA_ILi1EEESC_EEEEENS5_IJNSA_ILi64EEENSA_ILi256EEESF_EEENS_12float_e5m2_tENS5_IJlSC_lEEESI_SJ_NS4_8TiledMMAINS4_8MMA_AtomIJNS4_10MMA_TraitsINS4_19SM100_MMA_F8F6F4_SSEJSI_SI_fSF_SG_NS4_17integral_constantINS4_4UMMA5MajorELSQ_0EEESR_NSO_INSP_7ScaleInELSS_0EEEST_EEEEEENS4_6LayoutINS5_IJSC_SC_SC_EEENS5_IJNSA_ILi0EEESY_SY_EEEEENS5_IJNS4_10UnderscoreES11_S11_EEEEENS4_13SM90_TMA_LOADENS4_14ComposedLayoutINS4_7SwizzleILi2ELi4ELi3EEENS4_18smem_ptr_flag_bitsILi8EEENSW_INS5_IJNSA_ILi8EEESF_EEENS5_IJSF_SC_EEEEEEEvNS4_8identityENS4_23SM90_TMA_LOAD_MULTICASTES1E_vS1F_EENS_8epilogue10collective18CollectiveEpilogueINS1I_23Sm100TmaWarpSpecializedILi4ELi2ELi32ELb0ELb0EEEJSH_NS5_IJNSW_ISF_SC_EES1N_EEESI_SJ_SI_SJ_NS1I_6fusion15FusionCallbacksIS1M_NS1P_17LinearCombinationISI_fSI_fLNS_15FloatRoundStyleE2EEESH_S1O_JEEENS4_5SM1004TMEM4LOAD26SM100_TMEM_LOAD_16dp32b32xES14_S1E_NS4_39AutoVectorizingCopyWithAssumedAlignmentILi128EEENS4_14SM90_TMA_STOREES1E_S20_S20_EEEvvEEEEvNT_6ParamsE,"",@"SHT_CUDA_INFO"
	.sectionflags	@""
	.align	4


	//----- nvinfo : EIATTR_CUDA_API_VERSION
	.align		4
        /*0000*/ 	.byte	0x04, 0x37
        /*0002*/ 	.short	(.L_32 - .L_31)
.L_31:
        /*0004*/ 	.word	0x00000082


	//----- nvinfo : EIATTR_KPARAM_INFO
	.align		4
.L_32:
        /*0008*/ 	.byte	0x04, 0x17
        /*000a*/ 	.short	(.L_34 - .L_33)
.L_33:
        /*000c*/ 	.word	0x00000000
        /*0010*/ 	.short	0x0000
        /*0012*/ 	.short	0x0000
        /*0014*/ 	.byte	0x00, 0xf0, 0x01, 0x20


	//----- nvinfo : EIATTR_AT_ENTRY_FRAGMENTS
	.align		4
.L_34:
        /*0018*/ 	.byte	0x04, 0x4f
        /*001a*/ 	.short	(.L_36 - .L_35)


	//   ....[0]....
.L_35:
        /*001c*/ 	.word	0x00000006


	//----- nvinfo : EIATTR_RESERVED_SMEM_USED
	.align		4
.L_36:
        /*0020*/ 	.byte	0x01, 0x41
	.zero		2


	//----- nvinfo : EIATTR_SPARSE_MMA_MASK
	.align		4
        /*0024*/ 	.byte	0x03, 0x50
        /*0026*/ 	.short	0x0000


	//----- nvinfo : EIATTR_TCGEN05_1CTA_USED
	.align		4
        /*0028*/ 	.byte	0x01, 0x51
	.zero		2


	//----- nvinfo : EIATTR_MAXREG_COUNT
	.align		4
        /*002c*/ 	.byte	0x03, 0x1b
        /*002e*/ 	.short	0x00ff


	//----- nvinfo : EIATTR_NUM_BARRIERS
	.align		4
        /*0030*/ 	.byte	0x02, 0x4c
        /*0032*/ 	.byte	0x07
	.zero		1


	//----- nvinfo : EIATTR_EXTERNS
	.align		4
        /*0034*/ 	.byte	0x04, 0x0f
        /*0036*/ 	.short	(.L_38 - .L_37)


	//   ....[0]....
	.align		4
.L_37:
        /*0038*/ 	.word	index@(__assertfail)


	//----- nvinfo : EIATTR_MERCURY_ISA_VERSION
	.align		4
.L_38:
        /*003c*/ 	.byte	0x03, 0x5f
        /*003e*/ 	.short	0x0101


	//----- nvinfo : EIATTR_INT_WARP_WIDE_INSTR_OFFSETS
	.align		4
        /*0040*/ 	.byte	0x04, 0x31
        /*0042*/ 	.short	(.L_40 - .L_39)


	//   ....[0]....
.L_39:
        /*0044*/ 	.word	0x00004030


	//   ....[1]....
        /*0048*/ 	.word	0x00004050


	//   ....[2]....
        /*004c*/ 	.word	0x00004080


	//   ....[3]....
        /*0050*/ 	.word	0x00004c90


	//   ....[4]....
        /*0054*/ 	.word	0x00004cf0


	//   ....[5]....
        /*0058*/ 	.word	0x00004dd0


	//   ....[6]....
        /*005c*/ 	.word	0x00004e50


	//   ....[7]....
        /*0060*/ 	.word	0x00004f40


	//   ....[8]....
        /*0064*/ 	.word	0x00004fd0


	//   ....[9]....
        /*0068*/ 	.word	0x000050c0


	//   ....[10]....
        /*006c*/ 	.word	0x00005170


	//----- nvinfo : EIATTR_COOP_GROUP_MASK_REGIDS
	.align		4
.L_40:
        /*0070*/ 	.byte	0x04, 0x29
        /*0072*/ 	.short	(.L_42 - .L_41)


	//   ....[0]....
.L_41:
        /*0074*/ 	.word	0xffffffff


	//   ....[1]....
        /*0078*/ 	.word	0xffffffff


	//   ....[2]....
        /*007c*/ 	.word	0xffffffff


	//   ....[3]....
        /*0080*/ 	.word	0xffffffff


	//   ....[4]....
        /*0084*/ 	.word	0xffffffff


	//   ....[5]....
        /*0088*/ 	.word	0xffffffff


	//   ....[6]....
        /*008c*/ 	.word	0xffffffff


	//   ....[7]....
        /*0090*/ 	.word	0xffffffff


	//   ....[8]....
        /*0094*/ 	.word	0xffffffff


	//   ....[9]....
        /*0098*/ 	.word	0xffffffff


	//   ....[10]....
        /*009c*/ 	.word	0xffffffff


	//   ....[11]....
        /*00a0*/ 	.word	0xffffffff


	//   ....[12]....
        /*00a4*/ 	.word	0xffffffff


	//   ....[13]....
        /*00a8*/ 	.word	0xffffffff


	//----- nvinfo : EIATTR_COOP_GROUP_INSTR_OFFSETS
	.align		4
.L_42:
        /*00ac*/ 	.byte	0x04, 0x28
        /*00ae*/ 	.short	(.L_44 - .L_43)


	//   ....[0]....
.L_43:
        /*00b0*/ 	.word	0x00000080


	//   ....[1]....
        /*00b4*/ 	.word	0x000004f0


	//   ....[2]....
        /*00b8*/ 	.word	0x00000770


	//   ....[3]....
        /*00bc*/ 	.word	0x00000910


	//   ....[4]....
        /*00c0*/ 	.word	0x00000a10


	//   ....[5]....
        /*00c4*/ 	.word	0x00000b80


	//   ....[6]....
        /*00c8*/ 	.word	0x00000d20


	//   ....[7]....
        /*00cc*/ 	.word	0x00000ee0


	//   ....[8]....
        /*00d0*/ 	.word	0x000020c0


	//   ....[9]....
        /*00d4*/ 	.word	0x00003300


	//   ....[10]....
        /*00d8*/ 	.word	0x00003510


	//   ....[11]....
        /*00dc*/ 	.word	0x00003540


	//   ....[12]....
        /*00e0*/ 	.word	0x00003f10


	//   ....[13]....
        /*00e4*/ 	.word	0x00004140


	//----- nvinfo : EIATTR_VRC_CTA_INIT_COUNT
	.align		4
.L_44:
        /*00e8*/ 	.byte	0x02, 0x4a
        /*00ea*/ 	.byte	0x80
	.zero		1


	//----- nvinfo : EIATTR_SYSCALL_OFFSETS
	.align		4
        /*00ec*/ 	.byte	0x04, 0x46
        /*00ee*/ 	.short	(.L_46 - .L_45)


	//   ....[0]....
.L_45:
        /*00f0*/ 	.word	0x00005e00


	//   ....[1]....
        /*00f4*/ 	.word	0x00005f40


	//   ....[2]....
        /*00f8*/ 	.word	0x00006770


	//   ....[3]....
        /*00fc*/ 	.word	0x00007500


	//   ....[4]....
        /*0100*/ 	.word	0x00008250


	//   ....[5]....
        /*0104*/ 	.word	0x00008fd0


	//----- nvinfo : EIATTR_MBARRIER_INSTR_OFFSETS
	.align		4
.L_46:
        /*0108*/ 	.byte	0x04, 0x39
        /*010a*/ 	.short	(.L_48 - .L_47)


	//   ....[0]....
.L_47:
        /*010c*/ 	.word	0x00000610
        /*0110*/ 	.word	0x000000ff
        /*0114*/ 	.word	0x00000000
        /*0118*/ 	.short	0x0100
        /*011a*/ 	.byte	0x04
	.zero		1


	//   ....[1]....
        /*011c*/ 	.word	0x00000620
        /*0120*/ 	.word	0x000000ff
        /*0124*/ 	.word	0x00000050
        /*0128*/ 	.short	0x0100
        /*012a*/ 	.byte	0x04
	.zero		1


	//   ....[2]....
        /*012c*/ 	.word	0x00000630
        /*0130*/ 	.word	0x000000ff
        /*0134*/ 	.word	0x00000008
        /*0138*/ 	.short	0x0100
        /*013a*/ 	.byte	0x04
	.zero		1


	//   ....[3]....
        /*013c*/ 	.word	0x00000640
        /*0140*/ 	.word	0x000000ff
        /*0144*/ 	.word	0x00000058
        /*0148*/ 	.short	0x0100
        /*014a*/ 	.byte	0x04
	.zero		1


	//   ....[4]....
        /*014c*/ 	.word	0x00000650
        /*0150*/ 	.word	0x000000ff
        /*0154*/ 	.word	0x00000010
        /*0158*/ 	.short	0x0100
        /*015a*/ 	.byte	0x04
	.zero		1


	//   ....[5]....
        /*015c*/ 	.word	0x00000660
        /*0160*/ 	.word	0x000000ff
        /*0164*/ 	.word	0x00000060
        /*0168*/ 	.short	0x0100
        /*016a*/ 	.byte	0x04
	.zero		1


	//   ....[6]....
        /*016c*/ 	.word	0x00000670
        /*0170*/ 	.word	0x000000ff
        /*0174*/ 	.word	0x00000018
        /*0178*/ 	.short	0x0100
        /*017a*/ 	.byte	0x04
	.zero		1


	//   ....[7]....
        /*017c*/ 	.word	0x00000680
        /*0180*/ 	.word	0x000000ff
        /*0184*/ 	.word	0x00000068
        /*0188*/ 	.short	0x0100
        /*018a*/ 	.byte	0x04
	.zero		1


	//   ....[8]....
        /*018c*/ 	.word	0x00000690
        /*0190*/ 	.word	0x000000ff
        /*0194*/ 	.word	0x00000020
        /*0198*/ 	.short	0x0100
        /*019a*/ 	.byte	0x04
	.zero		1


	//   ....[9]....
        /*019c*/ 	.word	0x000006a0
        /*01a0*/ 	.word	0x000000ff
        /*01a4*/ 	.word	0x00000070
        /*01a8*/ 	.short	0x0100
        /*01aa*/ 	.byte	0x04
	.zero		1


	//   ....[10]....
        /*01ac*/ 	.word	0x000006b0
        /*01b0*/ 	.word	0x000000ff
        /*01b4*/ 	.word	0x00000028
        /*01b8*/ 	.short	0x0100
        /*01ba*/ 	.byte	0x04
	.zero		1


	//   ....[11]....
        /*01bc*/ 	.word	0x000006c0
        /*01c0*/ 	.word	0x000000ff
        /*01c4*/ 	.word	0x00000078
        /*01c8*/ 	.short	0x0100
        /*01ca*/ 	.byte	0x04
	.zero		1


	//   ....[12]....
        /*01cc*/ 	.word	0x000006d0
        /*01d0*/ 	.word	0x000000ff
        /*01d4*/ 	.word	0x00000030
        /*01d8*/ 	.short	0x0100
        /*01da*/ 	.byte	0x04
	.zero		1


	//   ....[13]....
        /*01dc*/ 	.word	0x000006e0
        /*01e0*/ 	.word	0x000000ff
        /*01e4*/ 	.word	0x00000080
        /*01e8*/ 	.short	0x0100
        /*01ea*/ 	.byte	0x04
	.zero		1


	//   ....[14]....
        /*01ec*/ 	.word	0x000006f0
        /*01f0*/ 	.word	0x000000ff
        /*01f4*/ 	.word	0x00000038
        /*01f8*/ 	.short	0x0100
        /*01fa*/ 	.byte	0x04
	.zero		1


	//   ....[15]....
        /*01fc*/ 	.word	0x00000700
        /*0200*/ 	.word	0x000000ff
        /*0204*/ 	.word	0x00000088
        /*0208*/ 	.short	0x0100
        /*020a*/ 	.byte	0x04
	.zero		1


	//   ....[16]....
        /*020c*/ 	.word	0x00000710
        /*0210*/ 	.word	0x000000ff
        /*0214*/ 	.word	0x00000040
        /*0218*/ 	.short	0x0100
        /*021a*/ 	.byte	0x04
	.zero		1


	//   ....[17]....
        /*021c*/ 	.word	0x00000720
        /*0220*/ 	.word	0x000000ff
        /*0224*/ 	.word	0x00000090
        /*0228*/ 	.short	0x0100
        /*022a*/ 	.byte	0x04
	.zero		1


	//   ....[18]....
        /*022c*/ 	.word	0x00000730
        /*0230*/ 	.word	0x000000ff
        /*0234*/ 	.word	0x00000048
        /*0238*/ 	.short	0x0100
        /*023a*/ 	.byte	0x04
	.zero		1


	//   ....[19]....
        /*023c*/ 	.word	0x00000740
        /*0240*/ 	.word	0x000000ff
        /*0244*/ 	.word	0x00000098
        /*0248*/ 	.short	0x0100
        /*024a*/ 	.byte	0x04
	.zero		1


	//   ....[20]....
        /*024c*/ 	.word	0x00000880
        /*0250*/ 	.word	0x000000ff
        /*0254*/ 	.word	0x000000a0
        /*0258*/ 	.short	0x0100
        /*025a*/ 	.byte	0x04
	.zero		1


	//   ....[21]....
        /*025c*/ 	.word	0x00000890
        /*0260*/ 	.word	0x000000ff
        /*0264*/ 	.word	0x000000c0
        /*0268*/ 	.short	0x0100
        /*026a*/ 	.byte	0x04
	.zero		1


	//   ....[22]....
        /*026c*/ 	.word	0x000008a0
        /*0270*/ 	.word	0x000000ff
        /*0274*/ 	.word	0x000000a8
        /*0278*/ 	.short	0x0100
        /*027a*/ 	.byte	0x04
	.zero		1


	//   ....[23]....
        /*027c*/ 	.word	0x000008b0
        /*0280*/ 	.word	0x000000ff
        /*0284*/ 	.word	0x000000c8
        /*0288*/ 	.short	0x0100
        /*028a*/ 	.byte	0x04
	.zero		1


	//   ....[24]....
        /*028c*/ 	.word	0x000008c0
        /*0290*/ 	.word	0x000000ff
        /*0294*/ 	.word	0x000000b0
        /*0298*/ 	.short	0x0100
        /*029a*/ 	.byte	0x04
	.zero		1


	//   ....[25]....
        /*029c*/ 	.word	0x000008d0
        /*02a0*/ 	.word	0x000000ff
        /*02a4*/ 	.word	0x000000d0
        /*02a8*/ 	.short	0x0100
        /*02aa*/ 	.byte	0x04
	.zero		1


	//   ....[26]....
        /*02ac*/ 	.word	0x000008e0
        /*02b0*/ 	.word	0x000000ff
        /*02b4*/ 	.word	0x000000b8
        /*02b8*/ 	.short	0x0100
        /*02ba*/ 	.byte	0x04
	.zero		1


	//   ....[27]....
        /*02bc*/ 	.word	0x000008f0
        /*02c0*/ 	.word	0x000000ff
        /*02c4*/ 	.word	0x000000d8
        /*02c8*/ 	.short	0x0100
        /*02ca*/ 	.byte	0x04
	.zero		1


	//   ....[28]....
        /*02cc*/ 	.word	0x000009e0
        /*02d0*/ 	.word	0x000000ff
        /*02d4*/ 	.word	0x000000e0
        /*02d8*/ 	.short	0x0100
        /*02da*/ 	.byte	0x06
	.zero		1


	//   ....[29]....
        /*02dc*/ 	.word	0x000009f0
        /*02e0*/ 	.word	0x000000ff
        /*02e4*/ 	.word	0x000000e8
        /*02e8*/ 	.short	0x0100
        /*02ea*/ 	.byte	0x06
	.zero		1


	//   ....[30]....
        /*02ec*/ 	.word	0x00000b30
        /*02f0*/ 	.word	0x000000ff
        /*02f4*/ 	.word	0x000000f0
        /*02f8*/ 	.short	0x0100
        /*02fa*/ 	.byte	0x06
	.zero		1


	//   ....[31]....
        /*02fc*/ 	.word	0x00000b40
        /*0300*/ 	.word	0x000000ff
        /*0304*/ 	.word	0x00000100
        /*0308*/ 	.short	0x0100
        /*030a*/ 	.byte	0x06
	.zero		1


	//   ....[32]....
        /*030c*/ 	.word	0x00000b50
        /*0310*/ 	.word	0x000000ff
        /*0314*/ 	.word	0x000000f8
        /*0318*/ 	.short	0x0100
        /*031a*/ 	.byte	0x06
	.zero		1


	//   ....[33]....
        /*031c*/ 	.word	0x00000b60
        /*0320*/ 	.word	0x000000ff
        /*0324*/ 	.word	0x00000108
        /*0328*/ 	.short	0x0100
        /*032a*/ 	.byte	0x06
	.zero		1


	//   ....[34]....
        /*032c*/ 	.word	0x00000c90
        /*0330*/ 	.word	0x000000ff
        /*0334*/ 	.word	0x00000110
        /*0338*/ 	.short	0x0100
        /*033a*/ 	.byte	0x04
	.zero		1


	//   ....[35]....
        /*033c*/ 	.word	0x00000ca0
        /*0340*/ 	.word	0x000000ff
        /*0344*/ 	.word	0x00000130
        /*0348*/ 	.short	0x0100
        /*034a*/ 	.byte	0x04
	.zero		1


	//   ....[36]....
        /*034c*/ 	.word	0x00000cb0
        /*0350*/ 	.word	0x000000ff
        /*0354*/ 	.word	0x00000118
        /*0358*/ 	.short	0x0100
        /*035a*/ 	.byte	0x04
	.zero		1


	//   ....[37]....
        /*035c*/ 	.word	0x00000cc0
        /*0360*/ 	.word	0x000000ff
        /*0364*/ 	.word	0x00000138
        /*0368*/ 	.short	0x0100
        /*036a*/ 	.byte	0x04
	.zero		1


	//   ....[38]....
        /*036c*/ 	.word	0x00000cd0
        /*0370*/ 	.word	0x000000ff
        /*0374*/ 	.word	0x00000120
        /*0378*/ 	.short	0x0100
        /*037a*/ 	.byte	0x04
	.zero		1


	//   ....[39]....
        /*037c*/ 	.word	0x00000ce0
        /*0380*/ 	.word	0x000000ff
        /*0384*/ 	.word	0x00000140
        /*0388*/ 	.short	0x0100
        /*038a*/ 	.byte	0x04
	.zero		1


	//   ....[40]....
        /*038c*/ 	.word	0x00000cf0
        /*0390*/ 	.word	0x000000ff
        /*0394*/ 	.word	0x00000128
        /*0398*/ 	.short	0x0100
        /*039a*/ 	.byte	0x04
	.zero		1


	//   ....[41]....
        /*039c*/ 	.word	0x00000d00
        /*03a0*/ 	.word	0x000000ff
        /*03a4*/ 	.word	0x00000148
        /*03a8*/ 	.short	0x0100
        /*03aa*/ 	.byte	0x04
	.zero		1


	//   ....[42]....
        /*03ac*/ 	.word	0x00000df0
        /*03b0*/ 	.word	0x000000ff
        /*03b4*/ 	.word	0x00000150
        /*03b8*/ 	.short	0x0100
        /*03ba*/ 	.byte	0x04
	.zero		1


	//   ....[43]....
        /*03bc*/ 	.word	0x00000e00
        /*03c0*/ 	.word	0x000000ff
        /*03c4*/ 	.word	0x00000160
        /*03c8*/ 	.short	0x0100
        /*03ca*/ 	.byte	0x04
	.zero		1


	//   ....[44]....
        /*03cc*/ 	.word	0x00000e10
        /*03d0*/ 	.word	0x000000ff
        /*03d4*/ 	.word	0x00000158
        /*03d8*/ 	.short	0x0100
        /*03da*/ 	.byte	0x04
	.zero		1


	//   ....[45]....
        /*03dc*/ 	.word	0x00000e20
        /*03e0*/ 	.word	0x000000ff
        /*03e4*/ 	.word	0x00000168
        /*03e8*/ 	.short	0x0100
        /*03ea*/ 	.byte	0x04
	.zero		1


	//   ....[46]....
        /*03ec*/ 	.word	0x00001970
        /*03f0*/ 	.word	0x00000000
        /*03f4*/ 	.word	0x00000160
        /*03f8*/ 	.short	0x010a
        /*03fa*/ 	.byte	0xff
	.zero		1


	//   ....[47]....
        /*03fc*/ 	.word	0x00001990
        /*0400*/ 	.word	0x00000000
        /*0404*/ 	.word	0x00000150
        /*0408*/ 	.short	0x0101
        /*040a*/ 	.byte	0xff
	.zero		1


	//   ....[48]....
        /*040c*/ 	.word	0x00001a50
        /*0410*/ 	.word	0x000000ff
        /*0414*/ 	.word	0x00000050
        /*0418*/ 	.short	0x010a
        /*041a*/ 	.byte	0x04
	.zero		1


	//   ....[49]....
        /*041c*/ 	.word	0x00001ad0
        /*0420*/ 	.word	0x000000ff
        /*0424*/ 	.word	0x00000050
        /*0428*/ 	.short	0x010a
        /*042a*/ 	.byte	0x21
	.zero		1


	//   ....[50]....
        /*042c*/ 	.word	0x00001c60
        /*0430*/ 	.word	0x000000ff
        /*0434*/ 	.word	0x00000050
        /*0438*/ 	.short	0x010a
        /*043a*/ 	.byte	0x08
	.zero		1


	//   ....[51]....
        /*043c*/ 	.word	0x00001d80
        /*0440*/ 	.word	0x000000ff
        /*0444*/ 	.word	0x000000e8
        /*0448*/ 	.short	0x0101
        /*044a*/ 	.byte	0x07
	.zero		1


	//   ....[52]....
        /*044c*/ 	.word	0x00001da0
        /*0450*/ 	.word	0x000000ff
        /*0454*/ 	.word	0x00000050
        /*0458*/ 	.short	0x010a
        /*045a*/ 	.byte	0x04
	.zero		1


	//   ....[53]....
        /*045c*/ 	.word	0x00001e20
        /*0460*/ 	.word	0x000000ff
        /*0464*/ 	.word	0x00000050
        /*0468*/ 	.short	0x010a
        /*046a*/ 	.byte	0x09
	.zero		1


	//   ....[54]....
        /*046c*/ 	.word	0x00001fc0
        /*0470*/ 	.word	0x000000ff
        /*0474*/ 	.word	0x00000050
        /*0478*/ 	.short	0x010a
        /*047a*/ 	.byte	0x06
	.zero		1


	//   ....[55]....
        /*047c*/ 	.word	0x000020f0
        /*0480*/ 	.word	0x00000003
        /*0484*/ 	.word	0x000000f0
        /*0488*/ 	.short	0x010a
        /*048a*/ 	.byte	0xff
	.zero		1


	//   ....[56]....
        /*048c*/ 	.word	0x00002240
        /*0490*/ 	.word	0x00000000
        /*0494*/ 	.word	0x00000000
        /*0498*/ 	.short	0x0101
        /*049a*/ 	.byte	0xff
	.zero		1


	//   ....[57]....
        /*049c*/ 	.word	0x000027f0
        /*04a0*/ 	.word	0x000000ff
        /*04a4*/ 	.word	0x00000000
        /*04a8*/ 	.short	0x010a
        /*04aa*/ 	.byte	0x04
	.zero		1


	//   ....[58]....
        /*04ac*/ 	.word	0x00002880
        /*04b0*/ 	.word	0x000000ff
        /*04b4*/ 	.word	0x00000000
        /*04b8*/ 	.short	0x010a
        /*04ba*/ 	.byte	0x05
	.zero		1


	//   ....[59]....
        /*04bc*/ 	.word	0x00002910
        /*04c0*/ 	.word	0x000000ff
        /*04c4*/ 	.word	0x00000000
        /*04c8*/ 	.short	0x010a
        /*04ca*/ 	.byte	0x05
	.zero		1


	//   ....[60]....
        /*04cc*/ 	.word	0x000029a0
        /*04d0*/ 	.word	0x000000ff
        /*04d4*/ 	.word	0x00000000
        /*04d8*/ 	.short	0x010a
        /*04da*/ 	.byte	0x05
	.zero		1


	//   ....[61]....
        /*04dc*/ 	.word	0x00002a30
        /*04e0*/ 	.word	0x000000ff
        /*04e4*/ 	.word	0x00000000
        /*04e8*/ 	.short	0x010a
        /*04ea*/ 	.byte	0x05
	.zero		1


	//   ....[62]....
        /*04ec*/ 	.word	0x00002ac0
        /*04f0*/ 	.word	0x000000ff
        /*04f4*/ 	.word	0x00000000
        /*04f8*/ 	.short	0x010a
        /*04fa*/ 	.byte	0x05
	.zero		1


	//   ....[63]....
        /*04fc*/ 	.word	0x00002b50
        /*0500*/ 	.word	0x000000ff
        /*0504*/ 	.word	0x00000000
        /*0508*/ 	.short	0x010a
        /*050a*/ 	.byte	0x05
	.zero		1


	//   ....[64]....
        /*050c*/ 	.word	0x00002be0
        /*0510*/ 	.word	0x000000ff
        /*0514*/ 	.word	0x00000000
        /*0518*/ 	.short	0x010a
        /*051a*/ 	.byte	0x05
	.zero		1


	//   ....[65]....
        /*051c*/ 	.word	0x00002c70
        /*0520*/ 	.word	0x000000ff
        /*0524*/ 	.word	0x00000000
        /*0528*/ 	.short	0x010a
        /*052a*/ 	.byte	0x05
	.zero		1


	//   ....[66]....
        /*052c*/ 	.word	0x00002d10
        /*0530*/ 	.word	0x00000000
        /*0534*/ 	.word	0x00000000
        /*0538*/ 	.short	0x010a
        /*053a*/ 	.byte	0xff
	.zero		1


	//   ....[67]....
        /*053c*/ 	.word	0x00002e50
        /*0540*/ 	.word	0x00000002
        /*0544*/ 	.word	0x00000150
        /*0548*/ 	.short	0x010a
        /*054a*/ 	.byte	0xff
	.zero		1


	//   ....[68]....
        /*054c*/ 	.word	0x00002eb0
        /*0550*/ 	.word	0x00000004
        /*0554*/ 	.word	0x00000000
        /*0558*/ 	.short	0x0101
        /*055a*/ 	.byte	0xff
	.zero		1


	//   ....[69]....
        /*055c*/ 	.word	0x00002ed0
        /*0560*/ 	.word	0x000000ff
        /*0564*/ 	.word	0x00000100
        /*0568*/ 	.short	0x010a
        /*056a*/ 	.byte	0x04
	.zero		1


	//   ....[70]....
        /*056c*/ 	.word	0x00002ff0
        /*0570*/ 	.word	0x00000002
        /*0574*/ 	.word	0x000000f0
        /*0578*/ 	.short	0x010a
        /*057a*/ 	.byte	0xff
	.zero		1


	//   ....[71]....
        /*057c*/ 	.word	0x00003100
        /*0580*/ 	.word	0x00000002
        /*0584*/ 	.word	0x00000000
        /*0588*/ 	.short	0x0101
        /*058a*/ 	.byte	0xff
	.zero		1


	//   ....[72]....
        /*058c*/ 	.word	0x00003190
        /*0590*/ 	.word	0x000000ff
        /*0594*/ 	.word	0x00000100
        /*0598*/ 	.short	0x0106
        /*059a*/ 	.byte	0x04
	.zero		1


	//   ....[73]....
        /*059c*/ 	.word	0x000031b0
        /*05a0*/ 	.word	0x000000ff
        /*05a4*/ 	.word	0x00000100
        /*05a8*/ 	.short	0x010a
        /*05aa*/ 	.byte	0x04
	.zero		1


	//   ....[74]....
        /*05ac*/ 	.word	0x00003240
        /*05b0*/ 	.word	0x000000ff
        /*05b4*/ 	.word	0x00000100
        /*05b8*/ 	.short	0x0106
        /*05ba*/ 	.byte	0x07
	.zero		1


	//   ....[75]....
        /*05bc*/ 	.word	0x00003280
        /*05c0*/ 	.word	0x00000000
        /*05c4*/ 	.word	0x00000100
        /*05c8*/ 	.short	0x010a
        /*05ca*/ 	.byte	0xff
	.zero		1


	//   ....[76]....
        /*05cc*/ 	.word	0x000037a0
        /*05d0*/ 	.word	0x00000000
        /*05d4*/ 	.word	0x000000f0
        /*05d8*/ 	.short	0x010a
        /*05da*/ 	.byte	0xff
	.zero		1


	//   ....[77]....
        /*05dc*/ 	.word	0x000038a0
        /*05e0*/ 	.word	0x00000003
        /*05e4*/ 	.word	0x00000000
        /*05e8*/ 	.short	0x0101
        /*05ea*/ 	.byte	0xff
	.zero		1


	//   ....[78]....
        /*05ec*/ 	.word	0x000038b0
        /*05f0*/ 	.word	0x000000ff
        /*05f4*/ 	.word	0x00000000
        /*05f8*/ 	.short	0x010a
        /*05fa*/ 	.byte	0x04
	.zero		1


	//   ....[79]....
        /*05fc*/ 	.word	0x00003930
        /*0600*/ 	.word	0x000000ff
        /*0604*/ 	.word	0x00000130
        /*0608*/ 	.short	0x010a
        /*060a*/ 	.byte	0x17
	.zero		1


	//   ....[80]....
        /*060c*/ 	.word	0x00003a10
        /*0610*/ 	.word	0x000000ff
        /*0614*/ 	.word	0x00000000
        /*0618*/ 	.short	0x010a
        /*061a*/ 	.byte	0x05
	.zero		1


	//   ....[81]....
        /*061c*/ 	.word	0x00003b50
        /*0620*/ 	.word	0x000000ff
        /*0624*/ 	.word	0x00000000
        /*0628*/ 	.short	0x010a
        /*062a*/ 	.byte	0x04
	.zero		1


	//   ....[82]....
        /*062c*/ 	.word	0x00003d40
        /*0630*/ 	.word	0x000000ff
        /*0634*/ 	.word	0x00000000
        /*0638*/ 	.short	0x010a
        /*063a*/ 	.byte	0x04
	.zero		1


	//   ....[83]....
        /*063c*/ 	.word	0x00003dd0
        /*0640*/ 	.word	0x000000ff
        /*0644*/ 	.word	0x00000000
        /*0648*/ 	.short	0x010a
        /*064a*/ 	.byte	0x05
	.zero		1


	//   ....[84]....
        /*064c*/ 	.word	0x00003e60
        /*0650*/ 	.word	0x000000ff
        /*0654*/ 	.word	0x00000000
        /*0658*/ 	.short	0x010a
        /*065a*/ 	.byte	0x05
	.zero		1


	//   ....[85]....
        /*065c*/ 	.word	0x00003ef0
        /*0660*/ 	.word	0x000000ff
        /*0664*/ 	.word	0x00000000
        /*0668*/ 	.short	0x010a
        /*066a*/ 	.byte	0x04
	.zero		1


	//   ....[86]....
        /*066c*/ 	.word	0x00004450
        /*0670*/ 	.word	0x00000008
        /*0674*/ 	.word	0x000000f0
        /*0678*/ 	.short	0x010a
        /*067a*/ 	.byte	0xff
	.zero		1


	//   ....[87]....
        /*067c*/ 	.word	0x000045c0
        /*0680*/ 	.word	0x00000000
        /*0684*/ 	.word	0x00000000
        /*0688*/ 	.short	0x0101
        /*068a*/ 	.byte	0xff
	.zero		1


	//   ....[88]....
        /*068c*/ 	.word	0x00004aa0
        /*0690*/ 	.word	0x000000ff
        /*0694*/ 	.word	0x000000e8
        /*0698*/ 	.short	0x010a
        /*069a*/ 	.byte	0x15
	.zero		1


	//   ....[89]....
        /*069c*/ 	.word	0x00004c30
        /*06a0*/ 	.word	0x000000ff
        /*06a4*/ 	.word	0x000000c0
        /*06a8*/ 	.short	0x010a
        /*06aa*/ 	.byte	0x15
	.zero		1


	//   ....[90]....
        /*06ac*/ 	.word	0x00004d80
        /*06b0*/ 	.word	0x000000ff
        /*06b4*/ 	.word	0x000000a0
        /*06b8*/ 	.short	0x010b
        /*06ba*/ 	.byte	0x15
	.zero		1


	//   ....[91]....
        /*06bc*/ 	.word	0x00004d90
        /*06c0*/ 	.word	0x000000ff
        /*06c4*/ 	.word	0x00000000
        /*06c8*/ 	.short	0x0101
        /*06ca*/ 	.byte	0x32
	.zero		1


	//   ....[92]....
        /*06cc*/ 	.word	0x00004da0
        /*06d0*/ 	.word	0x000000ff
        /*06d4*/ 	.word	0x000000c8
        /*06d8*/ 	.short	0x010a
        /*06da*/ 	.byte	0x15
	.zero		1


	//   ....[93]....
        /*06dc*/ 	.word	0x00004ef0
        /*06e0*/ 	.word	0x000000ff
        /*06e4*/ 	.word	0x000000a8
        /*06e8*/ 	.short	0x010b
        /*06ea*/ 	.byte	0x15
	.zero		1


	//   ....[94]....
        /*06ec*/ 	.word	0x00004f00
        /*06f0*/ 	.word	0x000000ff
        /*06f4*/ 	.word	0x00000000
        /*06f8*/ 	.short	0x0101
        /*06fa*/ 	.byte	0x31
	.zero		1


	//   ....[95]....
        /*06fc*/ 	.word	0x00004f10
        /*0700*/ 	.word	0x000000ff
        /*0704*/ 	.word	0x000000d0
        /*0708*/ 	.short	0x010a
        /*070a*/ 	.byte	0x15
	.zero		1


	//   ....[96]....
        /*070c*/ 	.word	0x00005070
        /*0710*/ 	.word	0x000000ff
        /*0714*/ 	.word	0x000000b0
        /*0718*/ 	.short	0x010b
        /*071a*/ 	.byte	0x15
	.zero		1


	//   ....[97]....
        /*071c*/ 	.word	0x00005080
        /*0720*/ 	.word	0x000000ff
        /*0724*/ 	.word	0x00000000
        /*0728*/ 	.short	0x0101
        /*072a*/ 	.byte	0x30
	.zero		1


	//   ....[98]....
        /*072c*/ 	.word	0x00005090
        /*0730*/ 	.word	0x000000ff
        /*0734*/ 	.word	0x000000d8
        /*0738*/ 	.short	0x010a
        /*073a*/ 	.byte	0x15
	.zero		1


	//   ....[99]....
        /*073c*/ 	.word	0x00005280
        /*0740*/ 	.word	0x000000ff
        /*0744*/ 	.word	0x000000b8
        /*0748*/ 	.short	0x010b
        /*074a*/ 	.byte	0x15
	.zero		1


	//   ....[100]....
        /*074c*/ 	.word	0x00005290
        /*0750*/ 	.word	0x000000ff
        /*0754*/ 	.word	0x00000000
        /*0758*/ 	.short	0x0101
        /*075a*/ 	.byte	0x2b
	.zero		1


	//   ....[101]....
        /*075c*/ 	.word	0x000052c0
        /*0760*/ 	.word	0x000000ff
        /*0764*/ 	.word	0x000000c0
        /*0768*/ 	.short	0x010a
        /*076a*/ 	.byte	0x15
	.zero		1


	//   ....[102]....
        /*076c*/ 	.word	0x000052e0
        /*0770*/ 	.word	0x000000ff
        /*0774*/ 	.word	0x000000c8
        /*0778*/ 	.short	0x010a
        /*077a*/ 	.byte	0x15
	.zero		1


	//   ....[103]....
        /*077c*/ 	.word	0x00005300
        /*0780*/ 	.word	0x000000ff
        /*0784*/ 	.word	0x000000d0
        /*0788*/ 	.short	0x010a
        /*078a*/ 	.byte	0x15
	.zero		1


	//   ....[104]....
        /*078c*/ 	.word	0x00005340
        /*0790*/ 	.word	0x00000000
        /*0794*/ 	.word	0x000000d8
        /*0798*/ 	.short	0x010a
        /*079a*/ 	.byte	0xff
	.zero		1


	//   ....[105]....
        /*079c*/ 	.word	0x00005690
        /*07a0*/ 	.word	0x00000003
        /*07a4*/ 	.word	0x000000f0
        /*07a8*/ 	.short	0x010a
        /*07aa*/ 	.byte	0xff
	.zero		1


	//   ....[106]....
        /*07ac*/ 	.word	0x00005810
        /*07b0*/ 	.word	0x00000000
        /*07b4*/ 	.word	0x00000000
        /*07b8*/ 	.short	0x0101
        /*07ba*/ 	.byte	0xff
	.zero		1


	//   ....[107]....
        /*07bc*/ 	.word	0x00006360
        /*07c0*/ 	.word	0x00000002
        /*07c4*/ 	.word	0x000000a0
        /*07c8*/ 	.short	0x010a
        /*07ca*/ 	.byte	0xff
	.zero		1


	//   ....[108]....
        /*07cc*/ 	.word	0x000063d0
        /*07d0*/ 	.word	0x00000047
        /*07d4*/ 	.word	0x00000110
        /*07d8*/ 	.short	0x010a
        /*07da*/ 	.byte	0xff
	.zero		1


	//   ....[109]....
        /*07dc*/ 	.word	0x000064c0
        /*07e0*/ 	.word	0x00000002
        /*07e4*/ 	.word	0x000000a0
        /*07e8*/ 	.short	0x010a
        /*07ea*/ 	.byte	0xff
	.zero		1


	//   ....[110]....
        /*07ec*/ 	.word	0x000065d0
        /*07f0*/ 	.word	0x00000000
        /*07f4*/ 	.word	0x00000000
        /*07f8*/ 	.short	0x0101
        /*07fa*/ 	.byte	0xff
	.zero		1


	//   ....[111]....
        /*07fc*/ 	.word	0x00006650
        /*0800*/ 	.word	0x00000047
        /*0804*/ 	.word	0x00000110
        /*0808*/ 	.short	0x010a
        /*080a*/ 	.byte	0xff
	.zero		1


	//   ....[112]....
        /*080c*/ 	.word	0x000071a0
        /*0810*/ 	.word	0x00000070
        /*0814*/ 	.word	0x000000a0
        /*0818*/ 	.short	0x010a
        /*081a*/ 	.byte	0xff
	.zero		1


	//   ....[113]....
        /*081c*/ 	.word	0x00007270
        /*0820*/ 	.word	0x00000070
        /*0824*/ 	.word	0x000000a0
        /*0828*/ 	.short	0x010a
        /*082a*/ 	.byte	0xff
	.zero		1


	//   ....[114]....
        /*082c*/ 	.word	0x00007380
        /*0830*/ 	.word	0x00000000
        /*0834*/ 	.word	0x00000000
        /*0838*/ 	.short	0x0101
        /*083a*/ 	.byte	0xff
	.zero		1


	//   ....[115]....
        /*083c*/ 	.word	0x00007ef0
        /*0840*/ 	.word	0x00000070
        /*0844*/ 	.word	0x000000a0
        /*0848*/ 	.short	0x010a
        /*084a*/ 	.byte	0xff
	.zero		1


	//   ....[116]....
        /*084c*/ 	.word	0x00007fc0
        /*0850*/ 	.word	0x00000070
        /*0854*/ 	.word	0x000000a0
        /*0858*/ 	.short	0x010a
        /*085a*/ 	.byte	0xff
	.zero		1


	//   ....[117]....
        /*085c*/ 	.word	0x000080d0
        /*0860*/ 	.word	0x00000000
        /*0864*/ 	.word	0x00000000
        /*0868*/ 	.short	0x0101
        /*086a*/ 	.byte	0xff
	.zero		1


	//   ....[118]....
        /*086c*/ 	.word	0x00008c70
        /*0870*/ 	.word	0x00000066
        /*0874*/ 	.word	0x000000a0
        /*0878*/ 	.short	0x010a
        /*087a*/ 	.byte	0xff
	.zero		1


	//   ....[119]....
        /*087c*/ 	.word	0x00008d40
        /*0880*/ 	.word	0x00000066
        /*0884*/ 	.word	0x000000a0
        /*0888*/ 	.short	0x010a
        /*088a*/ 	.byte	0xff
	.zero		1


	//   ....[120]....
        /*088c*/ 	.word	0x00008e50
        /*0890*/ 	.word	0x00000000
        /*0894*/ 	.word	0x00000000
        /*0898*/ 	.short	0x0101
        /*089a*/ 	.byte	0xff
	.zero		1


	//   ....[121]....
        /*089c*/ 	.word	0x000092e0
        /*08a0*/ 	.word	0x000000ff
        /*08a4*/ 	.word	0x00000000
        /*08a8*/ 	.short	0x0101
        /*08aa*/ 	.byte	0x04
	.zero		1


	//   ....[122]....
        /*08ac*/ 	.word	0x00009af0
        /*08b0*/ 	.word	0x00000000
        /*08b4*/ 	.word	0x00000160
        /*08b8*/ 	.short	0x010a
        /*08ba*/ 	.byte	0xff
	.zero		1


	//   ....[123]....
        /*08bc*/ 	.word	0x00009b50
        /*08c0*/ 	.word	0x00000000
        /*08c4*/ 	.word	0x00000050
        /*08c8*/ 	.short	0x010a
        /*08ca*/ 	.byte	0xff
	.zero		1


	//   ....[124]....
        /*08cc*/ 	.word	0x00009bb0
        /*08d0*/ 	.word	0x00000000
        /*08d4*/ 	.word	0x00000050
        /*08d8*/ 	.short	0x010a
        /*08da*/ 	.byte	0xff
	.zero		1


	//   ....[125]....
        /*08dc*/ 	.word	0x00009c00
        /*08e0*/ 	.word	0x00000003
        /*08e4*/ 	.word	0x000000f0
        /*08e8*/ 	.short	0x010a
        /*08ea*/ 	.byte	0xff
	.zero		1


	//   ....[126]....
        /*08ec*/ 	.word	0x00009c60
        /*08f0*/ 	.word	0x00000000
        /*08f4*/ 	.word	0x00000000
        /*08f8*/ 	.short	0x010a
        /*08fa*/ 	.byte	0xff
	.zero		1


	//   ....[127]....
        /*08fc*/ 	.word	0x00009cc0
        /*0900*/ 	.word	0x00000000
        /*0904*/ 	.word	0x00000000
        /*0908*/ 	.short	0x010a
        /*090a*/ 	.byte	0xff
	.zero		1


	//   ....[128]....
        /*090c*/ 	.word	0x00009d20
        /*0910*/ 	.word	0x00000000
        /*0914*/ 	.word	0x00000000
        /*0918*/ 	.short	0x010a
        /*091a*/ 	.byte	0xff
	.zero		1


	//   ....[129]....
        /*091c*/ 	.word	0x00009d80
        /*0920*/ 	.word	0x00000000
        /*0924*/ 	.word	0x00000000
        /*0928*/ 	.short	0x010a
        /*092a*/ 	.byte	0xff
	.zero		1


	//   ....[130]....
        /*092c*/ 	.word	0x00009de0
        /*0930*/ 	.word	0x00000000
        /*0934*/ 	.word	0x00000000
        /*0938*/ 	.short	0x010a
        /*093a*/ 	.byte	0xff
	.zero		1


	//   ....[131]....
        /*093c*/ 	.word	0x00009e40
        /*0940*/ 	.word	0x00000000
        /*0944*/ 	.word	0x00000000
        /*0948*/ 	.short	0x010a
        /*094a*/ 	.byte	0xff
	.zero		1


	//   ....[132]....
        /*094c*/ 	.word	0x00009ea0
        /*0950*/ 	.word	0x00000000
        /*0954*/ 	.word	0x00000000
        /*0958*/ 	.short	0x010a
        /*095a*/ 	.byte	0xff
	.zero		1


	//   ....[133]....
        /*095c*/ 	.word	0x00009f00
        /*0960*/ 	.word	0x00000000
        /*0964*/ 	.word	0x00000000
        /*0968*/ 	.short	0x010a
        /*096a*/ 	.byte	0xff
	.zero		1


	//   ....[134]....
        /*096c*/ 	.word	0x00009f60
        /*0970*/ 	.word	0x00000000
        /*0974*/ 	.word	0x00000000
        /*0978*/ 	.short	0x010a
        /*097a*/ 	.byte	0xff
	.zero		1


	//   ....[135]....
        /*097c*/ 	.word	0x00009fb0
        /*0980*/ 	.word	0x00000002
        /*0984*/ 	.word	0x00000150
        /*0988*/ 	.short	0x010a
        /*098a*/ 	.byte	0xff
	.zero		1


	//   ....[136]....
        /*098c*/ 	.word	0x0000a010
        /*0990*/ 	.word	0x00000002
        /*0994*/ 	.word	0x00000100
        /*0998*/ 	.short	0x010a
        /*099a*/ 	.byte	0xff
	.zero		1


	//   ....[137]....
        /*099c*/ 	.word	0x0000a060
        /*09a0*/ 	.word	0x00000002
        /*09a4*/ 	.word	0x000000f0
        /*09a8*/ 	.short	0x010a
        /*09aa*/ 	.byte	0xff
	.zero		1


	//   ....[138]....
        /*09ac*/ 	.word	0x0000a0c0
        /*09b0*/ 	.word	0x00000000
        /*09b4*/ 	.word	0x00000100
        /*09b8*/ 	.short	0x010a
        /*09ba*/ 	.byte	0xff
	.zero		1


	//   ....[139]....
        /*09bc*/ 	.word	0x0000a110
        /*09c0*/ 	.word	0x00000000
        /*09c4*/ 	.word	0x000000f0
        /*09c8*/ 	.short	0x010a
        /*09ca*/ 	.byte	0xff
	.zero		1


	//   ....[140]....
        /*09cc*/ 	.word	0x0000a170
        /*09d0*/ 	.word	0x00000003
        /*09d4*/ 	.word	0x00000130
        /*09d8*/ 	.short	0x010a
        /*09da*/ 	.byte	0xff
	.zero		1


	//   ....[141]....
        /*09dc*/ 	.word	0x0000a1d0
        /*09e0*/ 	.word	0x00000000
        /*09e4*/ 	.word	0x00000000
        /*09e8*/ 	.short	0x010a
        /*09ea*/ 	.byte	0xff
	.zero		1


	//   ....[142]....
        /*09ec*/ 	.word	0x0000a230
        /*09f0*/ 	.word	0x00000000
        /*09f4*/ 	.word	0x00000000
        /*09f8*/ 	.short	0x010a
        /*09fa*/ 	.byte	0xff
	.zero		1


	//   ....[143]....
        /*09fc*/ 	.word	0x0000a290
        /*0a00*/ 	.word	0x00000000
        /*0a04*/ 	.word	0x00000000
        /*0a08*/ 	.short	0x010a
        /*0a0a*/ 	.byte	0xff
	.zero		1


	//   ....[144]....
        /*0a0c*/ 	.word	0x0000a2f0
        /*0a10*/ 	.word	0x00000000
        /*0a14*/ 	.word	0x00000000
        /*0a18*/ 	.short	0x010a
        /*0a1a*/ 	.byte	0xff
	.zero		1


	//   ....[145]....
        /*0a1c*/ 	.word	0x0000a350
        /*0a20*/ 	.word	0x00000000
        /*0a24*/ 	.word	0x00000000
        /*0a28*/ 	.short	0x010a
        /*0a2a*/ 	.byte	0xff
	.zero		1


	//   ....[146]....
        /*0a2c*/ 	.word	0x0000a3a0
        /*0a30*/ 	.word	0x00000008
        /*0a34*/ 	.word	0x000000f0
        /*0a38*/ 	.short	0x010a
        /*0a3a*/ 	.byte	0xff
	.zero		1


	//   ....[147]....
        /*0a3c*/ 	.word	0x0000a400
        /*0a40*/ 	.word	0x00000000
        /*0a44*/ 	.word	0x000000e8
        /*0a48*/ 	.short	0x010a
        /*0a4a*/ 	.byte	0xff
	.zero		1


	//   ....[148]....
        /*0a4c*/ 	.word	0x0000a460
        /*0a50*/ 	.word	0x00000005
        /*0a54*/ 	.word	0x000000c0
        /*0a58*/ 	.short	0x010a
        /*0a5a*/ 	.byte	0xff
	.zero		1


	//   ....[149]....
        /*0a5c*/ 	.word	0x0000a4c0
        /*0a60*/ 	.word	0x00000005
        /*0a64*/ 	.word	0x000000c8
        /*0a68*/ 	.short	0x010a
        /*0a6a*/ 	.byte	0xff
	.zero		1


	//   ....[150]....
        /*0a6c*/ 	.word	0x0000a520
        /*0a70*/ 	.word	0x00000005
        /*0a74*/ 	.word	0x000000d0
        /*0a78*/ 	.short	0x010a
        /*0a7a*/ 	.byte	0xff
	.zero		1


	//   ....[151]....
        /*0a7c*/ 	.word	0x0000a580
        /*0a80*/ 	.word	0x00000005
        /*0a84*/ 	.word	0x000000d8
        /*0a88*/ 	.short	0x010a
        /*0a8a*/ 	.byte	0xff
	.zero		1


	//   ....[152]....
        /*0a8c*/ 	.word	0x0000a5e0
        /*0a90*/ 	.word	0x00000000
        /*0a94*/ 	.word	0x000000c0
        /*0a98*/ 	.short	0x010a
        /*0a9a*/ 	.byte	0xff
	.zero		1


	//   ....[153]....
        /*0a9c*/ 	.word	0x0000a640
        /*0aa0*/ 	.word	0x00000000
        /*0aa4*/ 	.word	0x000000c8
        /*0aa8*/ 	.short	0x010a
        /*0aaa*/ 	.byte	0xff
	.zero		1


	//   ....[154]....
        /*0aac*/ 	.word	0x0000a6a0
        /*0ab0*/ 	.word	0x00000000
        /*0ab4*/ 	.word	0x000000d0
        /*0ab8*/ 	.short	0x010a
        /*0aba*/ 	.byte	0xff
	.zero		1


	//   ....[155]....
        /*0abc*/ 	.word	0x0000a6f0
        /*0ac0*/ 	.word	0x00000003
        /*0ac4*/ 	.word	0x000000f0
        /*0ac8*/ 	.short	0x010a
        /*0aca*/ 	.byte	0xff
	.zero		1


	//   ....[156]....
        /*0acc*/ 	.word	0x0000a740
        /*0ad0*/ 	.word	0x00000002
        /*0ad4*/ 	.word	0x000000a0
        /*0ad8*/ 	.short	0x010a
        /*0ada*/ 	.byte	0xff
	.zero		1


	//   ....[157]....
        /*0adc*/ 	.word	0x0000a790
        /*0ae0*/ 	.word	0x00000047
        /*0ae4*/ 	.word	0x00000110
        /*0ae8*/ 	.short	0x010a
        /*0aea*/ 	.byte	0xff
	.zero		1


	//   ....[158]....
        /*0aec*/ 	.word	0x0000a7e0
        /*0af0*/ 	.word	0x00000070
        /*0af4*/ 	.word	0x000000a0
        /*0af8*/ 	.short	0x010a
        /*0afa*/ 	.byte	0xff
	.zero		1


	//   ....[159]....
        /*0afc*/ 	.word	0x0000a830
        /*0b00*/ 	.word	0x00000070
        /*0b04*/ 	.word	0x000000a0
        /*0b08*/ 	.short	0x010a
        /*0b0a*/ 	.byte	0xff
	.zero		1


	//   ....[160]....
        /*0b0c*/ 	.word	0x0000a880
        /*0b10*/ 	.word	0x00000066
        /*0b14*/ 	.word	0x000000a0
        /*0b18*/ 	.short	0x010a
        /*0b1a*/ 	.byte	0xff
	.zero		1


	//----- nvinfo : EIATTR_NUM_MBARRIERS
	.align		4
.L_48:
        /*0b1c*/ 	.byte	0x03, 0x38
        /*0b1e*/ 	.short	0x002e


	//----- nvinfo : EIATTR_EXIT_INSTR_OFFSETS
	.align		4
        /*0b20*/ 	.byte	0x04, 0x1c
        /*0b22*/ 	.short	(.L_50 - .L_49)


	//   ....[0]....
.L_49:
        /*0b24*/ 	.word	0x00002d40


	//   ....[1]....
        /*0b28*/ 	.word	0x00003250


	//   ....[2]....
        /*0b2c*/ 	.word	0x000032b0


	//   ....[3]....
        /*0b30*/ 	.word	0x00004150


	//   ....[4]....
        /*0b34*/ 	.word	0x00005370


	//   ....[5]....
        /*0b38*/ 	.word	0x000053b0


	//   ....[6]....
        /*0b3c*/ 	.word	0x00009ae0


	//----- nvinfo : EIATTR_MAX_THREADS
	.align		4
.L_50:
        /*0b40*/ 	.byte	0x04, 0x05
        /*0b42*/ 	.short	(.L_52 - .L_51)
.L_51:
        /*0b44*/ 	.word	0x00000100
        /*0b48*/ 	.word	0x00000001
        /*0b4c*/ 	.word	0x00000001


	//----- nvinfo : EIATTR_CRS_STACK_SIZE
	.align		4
.L_52:
        /*0b50*/ 	.byte	0x04, 0x1e
        /*0b52*/ 	.short	(.L_54 - .L_53)
.L_53:
        /*0b54*/ 	.word	0x00000000


	//----- nvinfo : EIATTR_CBANK_PARAM_SIZE
	.align		4
.L_54:
        /*0b58*/ 	.byte	0x03, 0x19
        /*0b5a*/ 	.short	0x0800


	//----- nvinfo : EIATTR_PARAM_CBANK
	.align		4
        /*0b5c*/ 	.byte	0x04, 0x0a
        /*0b5e*/ 	.short	(.L_56 - .L_55)
	.align		4
.L_55:
        /*0b60*/ 	.word	index@(.nv.constant0._ZN7cutlass13device_kernelINS_4gemm6kernel13GemmUniversalIN4cute5tupleIJiiiiEEENS1_10collective13CollectiveMmaINS1_35MainloopSm100TmaUmmaWarpSpecializedILi10ELi2ELi4ENS5_IJNS4_1CILi2EEENSA_ILi1EEESC_EEEEENS5_IJNSA_ILi64EEENSA_ILi256EEESF_EEENS_12float_e5m2_tENS5_IJlSC_lEEESI_SJ_NS4_8TiledMMAINS4_8MMA_AtomIJNS4_10MMA_TraitsINS4_19SM100_MMA_F8F6F4_SSEJSI_SI_fSF_SG_NS4_17integral_constantINS4_4UMMA5MajorELSQ_0EEESR_NSO_INSP_7ScaleInELSS_0EEEST_EEEEEENS4_6LayoutINS5_IJSC_SC_SC_EEENS5_IJNSA_ILi0EEESY_SY_EEEEENS5_IJNS4_10UnderscoreES11_S11_EEEEENS4_13SM90_TMA_LOADENS4_14ComposedLayoutINS4_7SwizzleILi2ELi4ELi3EEENS4_18smem_ptr_flag_bitsILi8EEENSW_INS5_IJNSA_ILi8EEESF_EEENS5_IJSF_SC_EEEEEEEvNS4_8identityENS4_23SM90_TMA_LOAD_MULTICASTES1E_vS1F_EENS_8epilogue10collective18CollectiveEpilogueINS1I_23Sm100TmaWarpSpecializedILi4ELi2ELi32ELb0ELb0EEEJSH_NS5_IJNSW_ISF_SC_EES1N_EEESI_SJ_SI_SJ_NS1I_6fusion15FusionCallbacksIS1M_NS1P_17LinearCombinationISI_fSI_fLNS_15FloatRoundStyleE2EEESH_S1O_JEEENS4_5SM1004TMEM4LOAD26SM100_TMEM_LOAD_16dp32b32xES14_S1E_NS4_39AutoVectorizingCopyWithAssumedAlignmentILi128EEENS4_14SM90_TMA_STOREES1E_S20_S20_EEEvvEEEEvNT_6ParamsE)
        /*0b64*/ 	.short	0x0380
        /*0b66*/ 	.short	0x0800


	//----- nvinfo : EIATTR_SW_WAR
	.align		4
.L_56:
        /*0b68*/ 	.byte	0x04, 0x36
        /*0b6a*/ 	.short	(.L_58 - .L_57)
.L_57:
        /*0b6c*/ 	.word	0x00000008
.L_58:


//--------------------- .nv.callgraph             --------------------------
	.section	.nv.callgraph,"",@"SHT_CUDA_CALLGRAPH"
	.align	4
	.sectionentsize	8
	.align		4
        /*0000*/ 	.word	0x00000000
	.align		4
        /*0004*/ 	.word	0xffffffff
	.align		4
        /*0008*/ 	.word	index@(_ZN7cutlass13device_kernelINS_4gemm6kernel13GemmUniversalIN4cute5tupleIJiiiiEEENS1_10collective13CollectiveMmaINS1_35MainloopSm100TmaUmmaWarpSpecializedILi10ELi2ELi4ENS5_IJNS4_1CILi2EEENSA_ILi1EEESC_EEEEENS5_IJNSA_ILi64EEENSA_ILi256EEESF_EEENS_12float_e5m2_tENS5_IJlSC_lEEESI_SJ_NS4_8TiledMMAINS4_8MMA_AtomIJNS4_10MMA_TraitsINS4_19SM100_MMA_F8F6F4_SSEJSI_SI_fSF_SG_NS4_17integral_constantINS4_4UMMA5MajorELSQ_0EEESR_NSO_INSP_7ScaleInELSS_0EEEST_EEEEEENS4_6LayoutINS5_IJSC_SC_SC_EEENS5_IJNSA_ILi0EEESY_SY_EEEEENS5_IJNS4_10UnderscoreES11_S11_EEEEENS4_13SM90_TMA_LOADENS4_14ComposedLayoutINS4_7SwizzleILi2ELi4ELi3EEENS4_18smem_ptr_flag_bitsILi8EEENSW_INS5_IJNSA_ILi8EEESF_EEENS5_IJSF_SC_EEEEEEEvNS4_8identityENS4_23SM90_TMA_LOAD_MULTICASTES1E_vS1F_EENS_8epilogue10collective18CollectiveEpilogueINS1I_23Sm100TmaWarpSpecializedILi4ELi2ELi32ELb0ELb0EEEJSH_NS5_IJNSW_ISF_SC_EES1N_EEESI_SJ_SI_SJ_NS1I_6fusion15FusionCallbacksIS1M_NS1P_17LinearCombinationISI_fSI_fLNS_15FloatRoundStyleE2EEESH_S1O_JEEENS4_5SM1004TMEM4LOAD26SM100_TMEM_LOAD_16dp32b32xES14_S1E_NS4_39AutoVectorizingCopyWithAssumedAlignmentILi128EEENS4_14SM90_TMA_STOREES1E_S20_S20_EEEvvEEEEvNT_6ParamsE)
	.align		4
        /*000c*/ 	.word	index@(__assertfail)
	.align		4
        /*0010*/ 	.word	0x00000000
	.align		4
        /*0014*/ 	.word	0xfffffffe
	.align		4
        /*0018*/ 	.word	0x00000000
	.align		4
        /*001c*/ 	.word	0xfffffffd
	.align		4
        /*0020*/ 	.word	0x00000000
	.align		4
        /*0024*/ 	.word	0xfffffffc


//--------------------- .nv.constant4             --------------------------
	.section	.nv.constant4,"a",@progbits
	.align	8
	.align		8
.nv.constant4:
        /*0000*/ 	.dword	__assertfail
	.align		8
        /*0008*/ 	.dword	__unnamed_1
	.align		8
        /*0010*/ 	.dword	__unnamed_2
	.align		8
        /*0018*/ 	.dword	__unnamed_3
	.align		8
        /*0020*/ 	.dword	_ZN40_INTERNAL_5e7c0639_4_k_cu_6b394113_334074cuda3std3__45__cpo5beginE
	.align		8
        /*0028*/ 	.dword	_ZN40_INTERNAL_5e7c0639_4_k_cu_6b394113_334074cuda3std3__45__cpo3endE
	.align		8
        /*0030*/ 	.dword	_ZN40_INTERNAL_5e7c0639_4_k_cu_6b394113_334074cuda3std3__45__cpo6cbeginE
	.align		8
        /*0038*/ 	.dword	_ZN40_INTERNAL_5e7c0639_4_k_cu_6b394113_334074cuda3std3__45__cpo4cendE
	.align		8
        /*0040*/ 	.dword	_ZN40_INTERNAL_5e7c0639_4_k_cu_6b394113_334074cuda3std3__442_GLOBAL__N__5e7c0639_4_k_cu_6b394113_334076ignoreE
	.align		8
        /*0048*/ 	.dword	_ZN40_INTERNAL_5e7c0639_4_k_cu_6b394113_334074cuda3std3__419piecewise_constructE
	.align		8
        /*0050*/ 	.dword	_ZN40_INTERNAL_5e7c0639_4_k_cu_6b394113_334074cuda3std3__48in_placeE
	.align		8
        /*0058*/ 	.dword	_ZN40_INTERNAL_5e7c0639_4_k_cu_6b394113_334074cuda3std6ranges3__45__cpo4swapE
	.align		8
        /*0060*/ 	.dword	_ZN40_INTERNAL_5e7c0639_4_k_cu_6b394113_334074cuda3std6ranges3__45__cpo9iter_moveE
	.align		8
        /*0068*/ 	.dword	_ZN40_INTERNAL_5e7c0639_4_k_cu_6b394113_334074cute7productE
	.align		8
        /*0070*/ 	.dword	_ZN40_INTERNAL_5e7c0639_4_k_cu_6b394113_334074cute1_E
	.align		8
        /*0078*/ 	.dword	$str$25
	.align		8
        /*0080*/ 	.dword	$str$26
	.align		8
        /*0088*/ 	.dword	$str$27
	.align		8
        /*0090*/ 	.dword	$str$28


//--------------------- .text._ZN7cutlass13device_kernelINS_4gemm6kernel13GemmUniversalIN4cute5tupleIJiiiiEEENS1_10collective13CollectiveMmaINS1_35MainloopSm100TmaUmmaWarpSpecializedILi10ELi2ELi4ENS5_IJNS4_1CILi2EEENSA_ILi1EEESC_EEEEENS5_IJNSA_ILi64EEENSA_ILi256EEESF_EEENS_12float_e5m2_tENS5_IJlSC_lEEESI_SJ_NS4_8TiledMMAINS4_8MMA_AtomIJNS4_10MMA_TraitsINS4_19SM100_MMA_F8F6F4_SSEJSI_SI_fSF_SG_NS4_17integral_constantINS4_4UMMA5MajorELSQ_0EEESR_NSO_INSP_7ScaleInELSS_0EEEST_EEEEEENS4_6LayoutINS5_IJSC_SC_SC_EEENS5_IJNSA_ILi0EEESY_SY_EEEEENS5_IJNS4_10UnderscoreES11_S11_EEEEENS4_13SM90_TMA_LOADENS4_14ComposedLayoutINS4_7SwizzleILi2ELi4ELi3EEENS4_18smem_ptr_flag_bitsILi8EEENSW_INS5_IJNSA_ILi8EEESF_EEENS5_IJSF_SC_EEEEEEEvNS4_8identityENS4_23SM90_TMA_LOAD_MULTICASTES1E_vS1F_EENS_8epilogue10collective18CollectiveEpilogueINS1I_23Sm100TmaWarpSpecializedILi4ELi2ELi32ELb0ELb0EEEJSH_NS5_IJNSW_ISF_SC_EES1N_EEESI_SJ_SI_SJ_NS1I_6fusion15FusionCallbacksIS1M_NS1P_17LinearCombinationISI_fSI_fLNS_15FloatRoundStyleE2EEESH_S1O_JEEENS4_5SM1004TMEM4LOAD26SM100_TMEM_LOAD_16dp32b32xES14_S1E_NS4_39AutoVectorizingCopyWithAssumedAlignmentILi128EEENS4_14SM90_TMA_STOREES1E_S20_S20_EEEvvEEEEvNT_6ParamsE --------------------------
	.section	.text._ZN7cutlass13device_kernelINS_4gemm6kernel13GemmUniversalIN4cute5tupleIJiiiiEEENS1_10collective13CollectiveMmaINS1_35MainloopSm100TmaUmmaWarpSpecializedILi10ELi2ELi4ENS5_IJNS4_1CILi2EEENSA_ILi1EEESC_EEEEENS5_IJNSA_ILi64EEENSA_ILi256EEESF_EEENS_12float_e5m2_tENS5_IJlSC_lEEESI_SJ_NS4_8TiledMMAINS4_8MMA_AtomIJNS4_10MMA_TraitsINS4_19SM100_MMA_F8F6F4_SSEJSI_SI_fSF_SG_NS4_17integral_constantINS4_4UMMA5MajorELSQ_0EEESR_NSO_INSP_7ScaleInELSS_0EEEST_EEEEEENS4_6LayoutINS5_IJSC_SC_SC_EEENS5_IJNSA_ILi0EEESY_SY_EEEEENS5_IJNS4_10UnderscoreES11_S11_EEEEENS4_13SM90_TMA_LOADENS4_14ComposedLayoutINS4_7SwizzleILi2ELi4ELi3EEENS4_18smem_ptr_flag_bitsILi8EEENSW_INS5_IJNSA_ILi8EEESF_EEENS5_IJSF_SC_EEEEEEEvNS4_8identityENS4_23SM90_TMA_LOAD_MULTICASTES1E_vS1F_EENS_8epilogue10collective18CollectiveEpilogueINS1I_23Sm100TmaWarpSpecializedILi4ELi2ELi32ELb0ELb0EEEJSH_NS5_IJNSW_ISF_SC_EES1N_EEESI_SJ_SI_SJ_NS1I_6fusion15FusionCallbacksIS1M_NS1P_17LinearCombinationISI_fSI_fLNS_15FloatRoundStyleE2EEESH_S1O_JEEENS4_5SM1004TMEM4LOAD26SM100_TMEM_LOAD_16dp32b32xES14_S1E_NS4_39AutoVectorizingCopyWithAssumedAlignmentILi128EEENS4_14SM90_TMA_STOREES1E_S20_S20_EEEvvEEEEvNT_6ParamsE,"ax",@progbits
	.align	128
.text._ZN7cutlass13device_kernelINS_4gemm6kernel13GemmUniversalIN4cute5tupleIJiiiiEEENS1_10collective13CollectiveMmaINS1_35MainloopSm100TmaUmmaWarpSpecializedILi10ELi2ELi4ENS5_IJNS4_1CILi2EEENSA_ILi1EEESC_EEEEENS5_IJNSA_ILi64EEENSA_ILi256EEESF_EEENS_12float_e5m2_tENS5_IJlSC_lEEESI_SJ_NS4_8TiledMMAINS4_8MMA_AtomIJNS4_10MMA_TraitsINS4_19SM100_MMA_F8F6F4_SSEJSI_SI_fSF_SG_NS4_17integral_constantINS4_4UMMA5MajorELSQ_0EEESR_NSO_INSP_7ScaleInELSS_0EEEST_EEEEEENS4_6LayoutINS5_IJSC_SC_SC_EEENS5_IJNSA_ILi0EEESY_SY_EEEEENS5_IJNS4_10UnderscoreES11_S11_EEEEENS4_13SM90_TMA_LOADENS4_14ComposedLayoutINS4_7SwizzleILi2ELi4ELi3EEENS4_18smem_ptr_flag_bitsILi8EEENSW_INS5_IJNSA_ILi8EEESF_EEENS5_IJSF_SC_EEEEEEEvNS4_8identityENS4_23SM90_TMA_LOAD_MULTICASTES1E_vS1F_EENS_8epilogue10collective18CollectiveEpilogueINS1I_23Sm100TmaWarpSpecializedILi4ELi2ELi32ELb0ELb0EEEJSH_NS5_IJNSW_ISF_SC_EES1N_EEESI_SJ_SI_SJ_NS1I_6fusion15FusionCallbacksIS1M_NS1P_17LinearCombinationISI_fSI_fLNS_15FloatRoundStyleE2EEESH_S1O_JEEENS4_5SM1004TMEM4LOAD26SM100_TMEM_LOAD_16dp32b32xES14_S1E_NS4_39AutoVectorizingCopyWithAssumedAlignmentILi128EEENS4_14SM90_TMA_STOREES1E_S20_S20_EEEvvEEEEvNT_6ParamsE:
        .type           _ZN7cutlass13device_kernelINS_4gemm6kernel13GemmUniversalIN4cute5tupleIJiiiiEEENS1_10collective13CollectiveMmaINS1_35MainloopSm100TmaUmmaWarpSpecializedILi10ELi2ELi4ENS5_IJNS4_1CILi2EEENSA_ILi1EEESC_EEEEENS5_IJNSA_ILi64EEENSA_ILi256EEESF_EEENS_12float_e5m2_tENS5_IJlSC_lEEESI_SJ_NS4_8TiledMMAINS4_8MMA_AtomIJNS4_10MMA_TraitsINS4_19SM100_MMA_F8F6F4_SSEJSI_SI_fSF_SG_NS4_17integral_constantINS4_4UMMA5MajorELSQ_0EEESR_NSO_INSP_7ScaleInELSS_0EEEST_EEEEEENS4_6LayoutINS5_IJSC_SC_SC_EEENS5_IJNSA_ILi0EEESY_SY_EEEEENS5_IJNS4_10UnderscoreES11_S11_EEEEENS4_13SM90_TMA_LOADENS4_14ComposedLayoutINS4_7SwizzleILi2ELi4ELi3EEENS4_18smem_ptr_flag_bitsILi8EEENSW_INS5_IJNSA_ILi8EEESF_EEENS5_IJSF_SC_EEEEEEEvNS4_8identityENS4_23SM90_TMA_LOAD_MULTICASTES1E_vS1F_EENS_8epilogue10collective18CollectiveEpilogueINS1I_23Sm100TmaWarpSpecializedILi4ELi2ELi32ELb0ELb0EEEJSH_NS5_IJNSW_ISF_SC_EES1N_EEESI_SJ_SI_SJ_NS1I_6fusion15FusionCallbacksIS1M_NS1P_17LinearCombinationISI_fSI_fLNS_15FloatRoundStyleE2EEESH_S1O_JEEENS4_5SM1004TMEM4LOAD26SM100_TMEM_LOAD_16dp32b32xES14_S1E_NS4_39AutoVectorizingCopyWithAssumedAlignmentILi128EEENS4_14SM90_TMA_STOREES1E_S20_S20_EEEvvEEEEvNT_6ParamsE,@function
        .size           _ZN7cutlass13device_kernelINS_4gemm6kernel13GemmUniversalIN4cute5tupleIJiiiiEEENS1_10collective13CollectiveMmaINS1_35MainloopSm100TmaUmmaWarpSpecializedILi10ELi2ELi4ENS5_IJNS4_1CILi2EEENSA_ILi1EEESC_EEEEENS5_IJNSA_ILi64EEENSA_ILi256EEESF_EEENS_12float_e5m2_tENS5_IJlSC_lEEESI_SJ_NS4_8TiledMMAINS4_8MMA_AtomIJNS4_10MMA_TraitsINS4_19SM100_MMA_F8F6F4_SSEJSI_SI_fSF_SG_NS4_17integral_constantINS4_4UMMA5MajorELSQ_0EEESR_NSO_INSP_7ScaleInELSS_0EEEST_EEEEEENS4_6LayoutINS5_IJSC_SC_SC_EEENS5_IJNSA_ILi0EEESY_SY_EEEEENS5_IJNS4_10UnderscoreES11_S11_EEEEENS4_13SM90_TMA_LOADENS4_14ComposedLayoutINS4_7SwizzleILi2ELi4ELi3EEENS4_18smem_ptr_flag_bitsILi8EEENSW_INS5_IJNSA_ILi8EEESF_EEENS5_IJSF_SC_EEEEEEEvNS4_8identityENS4_23SM90_TMA_LOAD_MULTICASTES1E_vS1F_EENS_8epilogue10collective18CollectiveEpilogueINS1I_23Sm100TmaWarpSpecializedILi4ELi2ELi32ELb0ELb0EEEJSH_NS5_IJNSW_ISF_SC_EES1N_EEESI_SJ_SI_SJ_NS1I_6fusion15FusionCallbacksIS1M_NS1P_17LinearCombinationISI_fSI_fLNS_15FloatRoundStyleE2EEESH_S1O_JEEENS4_5SM1004TMEM4LOAD26SM100_TMEM_LOAD_16dp32b32xES14_S1E_NS4_39AutoVectorizingCopyWithAssumedAlignmentILi128EEENS4_14SM90_TMA_STOREES1E_S20_S20_EEEvvEEEEvNT_6ParamsE,(.L_x_196 - _ZN7cutlass13device_kernelINS_4gemm6kernel13GemmUniversalIN4cute5tupleIJiiiiEEENS1_10collective13CollectiveMmaINS1_35MainloopSm100TmaUmmaWarpSpecializedILi10ELi2ELi4ENS5_IJNS4_1CILi2EEENSA_ILi1EEESC_EEEEENS5_IJNSA_ILi64EEENSA_ILi256EEESF_EEENS_12float_e5m2_tENS5_IJlSC_lEEESI_SJ_NS4_8TiledMMAINS4_8MMA_AtomIJNS4_10MMA_TraitsINS4_19SM100_MMA_F8F6F4_SSEJSI_SI_fSF_SG_NS4_17integral_constantINS4_4UMMA5MajorELSQ_0EEESR_NSO_INSP_7ScaleInELSS_0EEEST_EEEEEENS4_6LayoutINS5_IJSC_SC_SC_EEENS5_IJNSA_ILi0EEESY_SY_EEEEENS5_IJNS4_10UnderscoreES11_S11_EEEEENS4_13SM90_TMA_LOADENS4_14ComposedLayoutINS4_7SwizzleILi2ELi4ELi3EEENS4_18smem_ptr_flag_bitsILi8EEENSW_INS5_IJNSA_ILi8EEESF_EEENS5_IJSF_SC_EEEEEEEvNS4_8identityENS4_23SM90_TMA_LOAD_MULTICASTES1E_vS1F_EENS_8epilogue10collective18CollectiveEpilogueINS1I_23Sm100TmaWarpSpecializedILi4ELi2ELi32ELb0ELb0EEEJSH_NS5_IJNSW_ISF_SC_EES1N_EEESI_SJ_SI_SJ_NS1I_6fusion15FusionCallbacksIS1M_NS1P_17LinearCombinationISI_fSI_fLNS_15FloatRoundStyleE2EEESH_S1O_JEEENS4_5SM1004TMEM4LOAD26SM100_TMEM_LOAD_16dp32b32xES14_S1E_NS4_39AutoVectorizingCopyWithAssumedAlignmentILi128EEENS4_14SM90_TMA_STOREES1E_S20_S20_EEEvvEEEEvNT_6ParamsE)
        .other          _ZN7cutlass13device_kernelINS_4gemm6kernel13GemmUniversalIN4cute5tupleIJiiiiEEENS1_10collective13CollectiveMmaINS1_35MainloopSm100TmaUmmaWarpSpecializedILi10ELi2ELi4ENS5_IJNS4_1CILi2EEENSA_ILi1EEESC_EEEEENS5_IJNSA_ILi64EEENSA_ILi256EEESF_EEENS_12float_e5m2_tENS5_IJlSC_lEEESI_SJ_NS4_8TiledMMAINS4_8MMA_AtomIJNS4_10MMA_TraitsINS4_19SM100_MMA_F8F6F4_SSEJSI_SI_fSF_SG_NS4_17integral_constantINS4_4UMMA5MajorELSQ_0EEESR_NSO_INSP_7ScaleInELSS_0EEEST_EEEEEENS4_6LayoutINS5_IJSC_SC_SC_EEENS5_IJNSA_ILi0EEESY_SY_EEEEENS5_IJNS4_10UnderscoreES11_S11_EEEEENS4_13SM90_TMA_LOADENS4_14ComposedLayoutINS4_7SwizzleILi2ELi4ELi3EEENS4_18smem_ptr_flag_bitsILi8EEENSW_INS5_IJNSA_ILi8EEESF_EEENS5_IJSF_SC_EEEEEEEvNS4_8identityENS4_23SM90_TMA_LOAD_MULTICASTES1E_vS1F_EENS_8epilogue10collective18CollectiveEpilogueINS1I_23Sm100TmaWarpSpecializedILi4ELi2ELi32ELb0ELb0EEEJSH_NS5_IJNSW_ISF_SC_EES1N_EEESI_SJ_SI_SJ_NS1I_6fusion15FusionCallbacksIS1M_NS1P_17LinearCombinationISI_fSI_fLNS_15FloatRoundStyleE2EEESH_S1O_JEEENS4_5SM1004TMEM4LOAD26SM100_TMEM_LOAD_16dp32b32xES14_S1E_NS4_39AutoVectorizingCopyWithAssumedAlignmentILi128EEENS4_14SM90_TMA_STOREES1E_S20_S20_EEEvvEEEEvNT_6ParamsE,@"STO_CUDA_ENTRY STV_DEFAULT"
_ZN7cutlass13device_kernelINS_4gemm6kernel13GemmUniversalIN4cute5tupleIJiiiiEEENS1_10collective13CollectiveMmaINS1_35MainloopSm100TmaUmmaWarpSpecializedILi10ELi2ELi4ENS5_IJNS4_1CILi2EEENSA_ILi1EEESC_EEEEENS5_IJNSA_ILi64EEENSA_ILi256EEESF_EEENS_12float_e5m2_tENS5_IJlSC_lEEESI_SJ_NS4_8TiledMMAINS4_8MMA_AtomIJNS4_10MMA_TraitsINS4_19SM100_MMA_F8F6F4_SSEJSI_SI_fSF_SG_NS4_17integral_constantINS4_4UMMA5MajorELSQ_0EEESR_NSO_INSP_7ScaleInELSS_0EEEST_EEEEEENS4_6LayoutINS5_IJSC_SC_SC_EEENS5_IJNSA_ILi0EEESY_SY_EEEEENS5_IJNS4_10UnderscoreES11_S11_EEEEENS4_13SM90_TMA_LOADENS4_14ComposedLayoutINS4_7SwizzleILi2ELi4ELi3EEENS4_18smem_ptr_flag_bitsILi8EEENSW_INS5_IJNSA_ILi8EEESF_EEENS5_IJSF_SC_EEEEEEEvNS4_8identityENS4_23SM90_TMA_LOAD_MULTICASTES1E_vS1F_EENS_8epilogue10collective18CollectiveEpilogueINS1I_23Sm100TmaWarpSpecializedILi4ELi2ELi32ELb0ELb0EEEJSH_NS5_IJNSW_ISF_SC_EES1N_EEESI_SJ_SI_SJ_NS1I_6fusion15FusionCallbacksIS1M_NS1P_17LinearCombinationISI_fSI_fLNS_15FloatRoundStyleE2EEESH_S1O_JEEENS4_5SM1004TMEM4LOAD26SM100_TMEM_LOAD_16dp32b32xES14_S1E_NS4_39AutoVectorizingCopyWithAssumedAlignmentILi128EEENS4_14SM90_TMA_STOREES1E_S20_S20_EEEvvEEEEvNT_6ParamsE:
[----:B------:R-:W1:Y:S01]  /*0000*/  LDC R1, c[0x0][0x37c] ;  /* 0x0000df00ff017b82 */ /* 0x000e620000000800 */
[----:B------:R-:W2:Y:S01]  /*0010*/  S2R R95, SR_TID.X ;  /* 0x00000000005f7919 */ /* 0x000ea20000002100 */
[----:B------:R-:W3:Y:S01]  /*0020*/  LDCU.64 UR8, c[0x0][0x890] ;  /* 0x00011200ff0877ac */ /* 0x000ee20008000a00 */
[----:B------:R-:W-:Y:S02]  /*0030*/  PRMT R85, RZ, 0x7610, R85 ;  /* 0x00007610ff557816 */ /* 0x000fe40000000055 */
[----:B------:R-:W-:Y:S01]  /*0040*/  ELECT P3, URZ, PT ;  /* 0x0000000000ff782f */ /* 0x000fe20003860000 */
[----:B---3--:R-:W-:-:S04]  /*0050*/  UISETP.NE.U32.AND UP0, UPT, UR8, URZ, UPT ;  /* 0x000000ff0800728c */ /* 0x008fc8000bf05070 */
[----:B------:R-:W-:Y:S01]  /*0060*/  UISETP.NE.AND.EX UP0, UPT, UR9, URZ, UPT, UP0 ;  /* 0x000000ff0900728c */ /* 0x000fe2000bf05300 */
[----:B--2---:R-:W-:-:S05]  /*0070*/  SHF.R.U32.HI R86, RZ, 0x5, R95 ;  /* 0x00000005ff567819 */ /* 0x004fca000001165f */
[----:B------:R-:W2:Y:S02]  /*0080*/  SHFL.IDX PT, R0, R86, RZ, 0x1f ;  /* 0x00001fff56007589 */ /* 0x000ea400000e0000 */
[----:B--2---:R-:W-:Y:S01]  /*0090*/  R2UR UR18, R0 ;  /* 0x00000000001272ca */ /* 0x004fe200000e0000 */
[----:B-1----:R-:W-:-:S14]  /*00a0*/  BRA.U UP0, `(.L_x_0) ;  /* 0x0000000100307547 */ /* 0x002fdc000b800000 */
[----:B------:R-:W1:Y:S02]  /*00b0*/  LDCU.64 UR4, c[0x0][0x888] ;  /* 0x00011100ff0477ac */ /* 0x000e640008000a00 */
[----:B-1----:R-:W-:-:S04]  /*00c0*/  UISETP.NE.U32.AND UP0, UPT, UR4, URZ, UPT ;  /* 0x000000ff0400728c */ /* 0x002fc8000bf05070 */
[----:B------:R-:W-:-:S09]  /*00d0*/  UISETP.NE.AND.EX UP0, UPT, UR5, URZ, UPT, UP0 ;  /* 0x000000ff0500728c */ /* 0x000fd2000bf05300 */
[----:B------:R-:W-:Y:S05]  /*00e0*/  BRA.U !UP0, `(.L_x_1) ;  /* 0x0000000108147547 */ /* 0x000fea000b800000 */
[----:B------:R-:W1:Y:S01]  /*00f0*/  LDC.64 R2, c[0x0][0x888] ;  /* 0x00022200ff027b82 */ /* 0x000e620000000a00 */
[----:B------:R-:W1:Y:S02]  /*0100*/  LDCU.64 UR4, c[0x0][0x358] ;  /* 0x00006b00ff0477ac */ /* 0x000e640008000a00 */
[----:B-1----:R1:W5:Y:S01]  /*0110*/  LDG.E R41, desc[UR4][R2.64] ;  /* 0x0000000402297981 */ /* 0x002362000c1e1900 */
[----:B------:R-:W-:Y:S01]  /*0120*/  HFMA2 R85, -RZ, RZ, 0, 5.9604644775390625e-08 ;  /* 0x00000001ff557431 */ /* 0x000fe200000001ff */
[----:B------:R-:W-:Y:S05]  /*0130*/  BRA `(.L_x_0) ;  /* 0x00000000000c7947 */ /* 0x000fea0003800000 */
.L_x_1:
[----:B------:R-:W1:Y:S01]  /*0140*/  LDCU UR4, c[0x0][0x880] ;  /* 0x00011000ff0477ac */ /* 0x000e620008000800 */
[----:B------:R-:W-:Y:S01]  /*0150*/  HFMA2 R85, -RZ, RZ, 0, 5.9604644775390625e-08 ;  /* 0x00000001ff557431 */ /* 0x000fe200000001ff */
[----:B-1----:R-:W-:-:S07]  /*0160*/  MOV R41, UR4 ;  /* 0x0000000400297c02 */ /* 0x002fce0008000f00 */
.L_x_0:
[----:B------:R-:W2:Y:S02]  /*0170*/  LDCU.64 UR4, c[0x0][0x8b0] ;  /* 0x00011600ff0477ac */ /* 0x000ea40008000a00 */
[----:B--2---:R-:W-:-:S04]  /*0180*/  UISETP.NE.U32.AND UP0, UPT, UR4, URZ, UPT ;  /* 0x000000ff0400728c */ /* 0x004fc8000bf05070 */
[----:B------:R-:W-:-:S09]  /*0190*/  UISETP.NE.AND.EX UP0, UPT, UR5, URZ, UPT, UP0 ;  /* 0x000000ff0500728c */ /* 0x000fd2000bf05300 */
[----:B------:R-:W-:Y:S05]  /*01a0*/  BRA.U UP0, `(.L_x_2) ;  /* 0x0000000100287547 */ /* 0x000fea000b800000 */
[----:B------:R-:W2:Y:S02]  /*01b0*/  LDCU.64 UR4, c[0x0][0x8a8] ;  /* 0x00011500ff0477ac */ /* 0x000ea40008000a00 */
[----:B--2---:R-:W-:-:S04]  /*01c0*/  UISETP.NE.U32.AND UP0, UPT, UR4, URZ, UPT ;  /* 0x000000ff0400728c */ /* 0x004fc8000bf05070 */
[----:B------:R-:W-:-:S09]  /*01d0*/  UISETP.NE.AND.EX UP0, UPT, UR5, URZ, UPT, UP0 ;  /* 0x000000ff0500728c */ /* 0x000fd2000bf05300 */
[----:B------:R-:W-:Y:S05]  /*01e0*/  BRA.U !UP0, `(.L_x_3) ;  /* 0x0000000108107547 */ /* 0x000fea000b800000 */
[----:B------:R-:W2:Y:S01]  /*01f0*/  LDC.64 R38, c[0x0][0x8a8] ;  /* 0x00022a00ff267b82 */ /* 0x000ea20000000a00 */
[----:B------:R-:W2:Y:S02]  /*0200*/  LDCU.64 UR4, c[0x0][0x358] ;  /* 0x00006b00ff0477ac */ /* 0x000ea40008000a00 */
[----:B--2---:R2:W5:Y:S01]  /*0210*/  LDG.E R38, desc[UR4][R38.64] ;  /* 0x0000000426267981 */ /* 0x004562000c1e1900 */
[----:B------:R-:W-:Y:S05]  /*0220*/  BRA `(.L_x_2) ;  /* 0x0000000000087947 */ /* 0x000fea0003800000 */
.L_x_3:
[----:B------:R-:W2:Y:S02]  /*0230*/  LDCU UR4, c[0x0][0x8a0] ;  /* 0x00011400ff0477ac */ /* 0x000ea40008000800 */
[----:B--2---:R-:W-:Y:S02]  /*0240*/  MOV R38, UR4 ;  /* 0x0000000400267c02 */ /* 0x004fe40008000f00 */
.L_x_2:
[----:B------:R-:W-:Y:S01]  /*0250*/  IMAD.U32 R0, RZ, RZ, UR18 ;  /* 0x00000012ff007e24 */ /* 0x000fe2000f8e00ff */
[----:B------:R-:W-:Y:S04]  /*0260*/  BSSY.RECONVERGENT B0, `(.L_x_4) ;  /* 0x000000c000007945 */ /* 0x000fe80003800200 */
[C---:B------:R-:W-:Y:S02]  /*0270*/  ISETP.NE.OR P1, PT, R0.reuse, 0x1, !P3 ;  /* 0x000000010000780c */ /* 0x040fe40005f25670 */
[----:B------:R-:W-:-:S11]  /*0280*/  ISETP.NE.OR P0, PT, R0, 0x3, !P3 ;  /* 0x000000030000780c */ /* 0x000fd60005f05670 */
[----:B------:R-:W-:Y:S05]  /*0290*/  @P1 BRA `(.L_x_5) ;  /* 0x0000000000201947 */ /* 0x000fea0003800000 */
[----:B------:R-:W3:Y:S02]  /*02a0*/  LDCU.64 UR4, c[0x0][0x348] ;  /* 0x00006900ff0477ac */ /* 0x000ee40008000a00 */
[----:B---3--:R-:W-:Y:S02]  /*02b0*/  UIADD3 UR6, UP1, UPT, UR4, 0x80, URZ ;  /* 0x0000008004067890 */ /* 0x008fe4000ff3e0ff */
[----:B------:R-:W-:Y:S02]  /*02c0*/  UIADD3 UR4, UP0, UPT, UR4, 0x180, URZ ;  /* 0x0000018004047890 */ /* 0x000fe4000ff1e0ff */
[----:B------:R-:W-:Y:S02]  /*02d0*/  UIADD3.X UR7, UPT, UPT, URZ, UR5, URZ, UP1, !UPT ;  /* 0x00000005ff077290 */ /* 0x000fe40008ffe4ff */
[----:B------:R-:W-:-:S07]  /*02e0*/  UIADD3.X UR5, UPT, UPT, URZ, UR5, URZ, UP0, !UPT ;  /* 0x00000005ff057290 */ /* 0x000fce00087fe4ff */
[----:B------:R3:W-:Y:S02]  /*02f0*/  UTMACCTL.PF [UR6] ;  /* 0x00000000060079b9 */ /* 0x0007e40008040000 */
[----:B------:R3:W-:Y:S02]  /*0300*/  UTMACCTL.PF [UR4] ;  /* 0x00000000040079b9 */ /* 0x0007e40008040000 */
[----:B---3--:R-:W-:Y:S01]  /*0310*/  NOP ;  /* 0x0000000000007918 */ /* 0x008fe20000000000 */
.L_x_5:
[----:B------:R-:W-:Y:S05]  /*0320*/  BSYNC.RECONVERGENT B0 ;  /* 0x0000000000007941 */ /* 0x000fea0003800200 */
.L_x_4:
[----:B------:R-:W-:Y:S04]  /*0330*/  BSSY.RECONVERGENT B0, `(.L_x_6) ;  /* 0x000000a000007945 */ /* 0x000fe80003800200 */
        /* <DEDUP_REMOVED lines=9> */
.L_x_7:
[----:B------:R-:W-:Y:S05]  /*03d0*/  BSYNC.RECONVERGENT B0 ;  /* 0x0000000000007941 */ /* 0x000fea0003800200 */
.L_x_6:
[----:B------:R-:W3:Y:S01]  /*03e0*/  LDCU.64 UR4, c[0x0][0x888] ;  /* 0x00011100ff0477ac */ /* 0x000ee20008000a00 */
[----:B------:R-:W-:Y:S02]  /*03f0*/  UISETP.EQ.U32.AND UP2, UPT, UR8, URZ, UPT ;  /* 0x000000ff0800728c */ /* 0x000fe4000bf42070 */
[----:B------:R-:W-:Y:S02]  /*0400*/  UPLOP3.LUT UP3, UPT, UPT, UPT, UPT, 0x80, 0x8 ;  /* 0x000000000008789c */ /* 0x000fe40003f6f070 */
[----:B---3--:R-:W-:-:S04]  /*0410*/  UISETP.NE.U32.AND UP0, UPT, UR4, URZ, UPT ;  /* 0x000000ff0400728c */ /* 0x008fc8000bf05070 */
[----:B------:R-:W-:-:S04]  /*0420*/  UISETP.NE.AND.EX UP1, UPT, UR5, URZ, UPT, UP0 ;  /* 0x000000ff0500728c */ /* 0x000fc8000bf25300 */
[----:B------:R-:W-:-:S04]  /*0430*/  UISETP.EQ.OR.EX UP4, UPT, UR9, URZ, !UP1, UP2 ;  /* 0x000000ff0900728c */ /* 0x000fc8000cf82720 */
[----:B------:R-:W-:-:S06]  /*0440*/  UP2UR UR4, UPR, URZ, 0x10 ;  /* 0x00000010ff047883 */ /* 0x000fcc0008000000 */
[----:B------:R-:W-:Y:S01]  /*0450*/  MOV R88, UR4 ;  /* 0x0000000400587c02 */ /* 0x000fe20008000f00 */
[----:B------:R-:W-:Y:S06]  /*0460*/  BRA.U !UP4, `(.L_x_8) ;  /* 0x000000010c207547 */ /* 0x000fec000b800000 */
[----:B------:R-:W-:Y:S01]  /*0470*/  UISETP.NE.U32.AND UP2, UPT, UR8, URZ, UPT ;  /* 0x000000ff0800728c */ /* 0x000fe2000bf45070 */
[----:B-----5:R-:W-:Y:S01]  /*0480*/  FSETP.NEU.AND P0, PT, R41, RZ, PT ;  /* 0x000000ff2900720b */ /* 0x020fe20003f0d000 */
[----:B------:R-:W-:Y:S02]  /*0490*/  USEL UR4, URZ, 0xffffffff, UP1 ;  /* 0xffffffffff047887 */ /* 0x000fe40008800000 */
[----:B------:R-:W-:-:S10]  /*04a0*/  UISETP.NE.AND.EX UP2, UPT, UR9, URZ, UPT, UP2 ;  /* 0x000000ff0900728c */ /* 0x000fd4000bf45320 */
[----:B------:R-:W-:Y:S01]  /*04b0*/  VOTEU.ANY UP0, P0 ;  /* 0x0000000000ff7886 */ /* 0x000fe20000000100 */
[----:B------:R-:W-:-:S04]  /*04c0*/  @!UP2 USEL UR4, URZ, 0xffffffff, UP0 ;  /* 0xffffffffff04a887 */ /* 0x000fc80008000000 */
[----:B------:R-:W-:-:S04]  /*04d0*/  ULOP3.LUT UR4, UR4, 0x1, URZ, 0xc0, !UPT ;  /* 0x0000000104047892 */ /* 0x000fc8000f8ec0ff */
[----:B------:R-:W-:-:S11]  /*04e0*/  UISETP.NE.U32.AND UP3, UPT, UR4, 0x1, UPT ;  /* 0x000000010400788c */ /* 0x000fd6000bf65070 */
.L_x_8:
[----:B-1----:R-:W1:Y:S02]  /*04f0*/  SHFL.IDX PT, R2, R86, RZ, 0x1f ;  /* 0x00001fff56027589 */ /* 0x002e6400000e0000 */
[----:B-1----:R-:W-:-:S13]  /*0500*/  ISETP.NE.AND P0, PT, R2, RZ, PT ;  /* 0x000000ff0200720c */ /* 0x002fda0003f05270 */
[----:B------:R-:W-:Y:S05]  /*0510*/  @P0 BRA `(.L_x_9) ;  /* 0x0000000000940947 */ /* 0x000fea0003800000 */
[----:B------:R-:W-:Y:S01]  /*0520*/  ELECT P0, URZ, PT ;  /* 0x0000000000ff782f */ /* 0x000fe20003800000 */
[----:B------:R-:W-:-:S12]  /*0530*/  BSSY.RECONVERGENT B0, `(.L_x_9) ;  /* 0x0000023000007945 */ /* 0x000fd80003800200 */
[----:B------:R-:W-:Y:S05]  /*0540*/  @!P0 BRA `(.L_x_10) ;  /* 0x0000000000848947 */ /* 0x000fea0003800000 */
[----:B------:R-:W1:Y:S01]  /*0550*/  S2UR UR4, SR_CgaCtaId ;  /* 0x00000000000479c3 */ /* 0x000e620000008800 */
[----:B------:R-:W-:Y:S01]  /*0560*/  UMOV UR5, 0x400 ;  /* 0x0000040000057882 */ /* 0x000fe20000000000 */
[----:B------:R-:W-:Y:S01]  /*0570*/  UMOV UR8, 0x1 ;  /* 0x0000000100087882 */ /* 0x000fe20000000000 */
[----:B------:R-:W-:Y:S01]  /*0580*/  UMOV UR6, 0x2 ;  /* 0x0000000200067882 */ /* 0x000fe20000000000 */
[----:B------:R-:W-:-:S04]  /*0590*/  UIADD3 UR8, UPT, UPT, -UR8, 0x100000, URZ ;  /* 0x0010000008087890 */ /* 0x000fc8000fffe1ff */
[----:B------:R-:W-:Y:S02]  /*05a0*/  USHF.L.U32 UR9, UR8, 0xb, URZ ;  /* 0x0000000b08097899 */ /* 0x000fe400080006ff */
[----:B------:R-:W-:Y:S02]  /*05b0*/  USHF.L.U32 UR8, UR8, 0x1, URZ ;  /* 0x0000000108087899 */ /* 0x000fe400080006ff */
[----:B------:R-:W-:-:S04]  /*05c0*/  UIADD3 UR6, UPT, UPT, -UR6, 0x100000, URZ ;  /* 0x0010000006067890 */ /* 0x000fc8000fffe1ff */
[----:B------:R-:W-:Y:S02]  /*05d0*/  USHF.L.U32 UR7, UR6, 0xb, URZ ;  /* 0x0000000b06077899 */ /* 0x000fe400080006ff */
[----:B------:R-:W-:Y:S02]  /*05e0*/  USHF.L.U32 UR6, UR6, 0x1, URZ ;  /* 0x0000000106067899 */ /* 0x000fe400080006ff */
[----:B-1----:R-:W-:Y:S01]  /*05f0*/  ULEA UR4, UR4, UR5, 0x18 ;  /* 0x0000000504047291 */ /* 0x002fe2000f8ec0ff */
[----:B------:R-:W1:Y:S11]  /*0600*/  FENCE.VIEW.ASYNC.S ;  /* 0x00000000000073c6 */ /* 0x000e760000000000 */
[----:B-1----:R1:W3:Y:S01]  /*0610*/  SYNCS.EXCH.64 URZ, [UR4], UR8 ;  /* 0x0000000804ff75b2 */ /* 0x0022e20008000100 */
[----:B------:R1:W4:Y:S01]  /*0620*/  SYNCS.EXCH.64 URZ, [UR4+0x50], UR6 ;  /* 0x0000500604ff75b2 */ /* 0x0003220008000100 */
[----:B------:R1:W1:Y:S01]  /*0630*/  SYNCS.EXCH.64 URZ, [UR4+0x8], UR8 ;  /* 0x0000080804ff75b2 */ /* 0x0002620008000100 */
        /* <DEDUP_REMOVED lines=17> */
[----:B------:R-:W-:Y:S01]  /*0750*/  NOP ;  /* 0x0000000000007918 */ /* 0x000fe20000000000 */
.L_x_10:
[----:B-1----:R-:W-:Y:S05]  /*0760*/  BSYNC.RECONVERGENT B0 ;  /* 0x0000000000007941 */ /* 0x002fea0003800200 */
.L_x_9:
[----:B------:R-:W1:Y:S01]  /*0770*/  SHFL.IDX PT, R2, R86, RZ, 0x1f ;  /* 0x00001fff56027589 */ /* 0x000e6200000e0000 */
[----:B------:R-:W-:Y:S01]  /*0780*/  NOP ;  /* 0x0000000000007918 */ /* 0x000fe20000000000 */
[----:B-1----:R-:W-:-:S13]  /*0790*/  ISETP.NE.AND P0, PT, R2, 0x1, PT ;  /* 0x000000010200780c */ /* 0x002fda0003f05270 */
[----:B------:R-:W-:Y:S05]  /*07a0*/  @P0 BRA `(.L_x_11) ;  /* 0x0000000000580947 */ /* 0x000fea0003800000 */
        /* <DEDUP_REMOVED lines=9> */
[----:B------:R-:W-:Y:S01]  /*0840*/  USHF.L.U32 UR6, UR6, 0x1, URZ ;  /* 0x0000000106067899 */ /* 0x000fe200080006ff */
[----:B------:R-:W-:Y:S01]  /*0850*/  ELECT P0, URZ, PT ;  /* 0x0000000000ff782f */ /* 0x000fe20003800000 */
[----:B-1----:R-:W-:Y:S01]  /*0860*/  ULEA UR4, UR4, UR5, 0x18 ;  /* 0x0000000504047291 */ /* 0x002fe2000f8ec0ff */
[----:B------:R-:W1:Y:S11]  /*0870*/  FENCE.VIEW.ASYNC.S ;  /* 0x00000000000073c6 */ /* 0x000e760000000000 */
[----:B-1----:R1:W1:Y:S01]  /*0880*/  SYNCS.EXCH.64 URZ, [UR4+0xa0], UR8 ;  /* 0x0000a00804ff75b2 */ /* 0x0022620008000100 */
        /* <DEDUP_REMOVED lines=8> */
.L_x_11:
[----:B------:R-:W2:Y:S01]  /*0910*/  SHFL.IDX PT, R2, R86, RZ, 0x1f ;  /* 0x00001fff56027589 */ /* 0x000ea200000e0000 */
[----:B------:R-:W-:Y:S01]  /*0920*/  NOP ;  /* 0x0000000000007918 */ /* 0x000fe20000000000 */
[----:B--2---:R-:W-:-:S13]  /*0930*/  ISETP.NE.AND P0, PT, R2, 0x3, PT ;  /* 0x000000030200780c */ /* 0x004fda0003f05270 */
[----:B------:R-:W-:Y:S05]  /*0940*/  @P0 BRA `(.L_x_12) ;  /* 0x0000000000300947 */ /* 0x000fea0003800000 */
[----:B-1----:R-:W1:Y:S01]  /*0950*/  S2UR UR4, SR_CgaCtaId ;  /* 0x00000000000479c3 */ /* 0x002e620000008800 */
[----:B------:R-:W-:Y:S01]  /*0960*/  UMOV UR6, 0x400 ;  /* 0x0000040000067882 */ /* 0x000fe20000000000 */
[----:B------:R-:W-:Y:S01]  /*0970*/  UMOV UR5, 0x20 ;  /* 0x0000002000057882 */ /* 0x000fe20000000000 */
[----:B------:R-:W-:Y:S01]  /*0980*/  ELECT P0, URZ, PT ;  /* 0x0000000000ff782f */ /* 0x000fe20003800000 */
[----:B-1----:R-:W-:Y:S02]  /*0990*/  ULEA UR6, UR4, UR6, 0x18 ;  /* 0x0000000604067291 */ /* 0x002fe4000f8ec0ff */
[----:B------:R-:W-:-:S04]  /*09a0*/  UIADD3 UR4, UPT, UPT, -UR5, 0x100000, URZ ;  /* 0x0010000005047890 */ /* 0x000fc8000fffe1ff */
[----:B------:R-:W-:Y:S02]  /*09b0*/  USHF.L.U32 UR5, UR4, 0xb, URZ ;  /* 0x0000000b04057899 */ /* 0x000fe400080006ff */
[----:B------:R-:W-:Y:S01]  /*09c0*/  USHF.L.U32 UR4, UR4, 0x1, URZ ;  /* 0x0000000104047899 */ /* 0x000fe200080006ff */
[----:B------:R-:W1:Y:S11]  /*09d0*/  FENCE.VIEW.ASYNC.S ;  /* 0x00000000000073c6 */ /* 0x000e760000000000 */
[----:B-1----:R2:W1:Y:S01]  /*09e0*/  SYNCS.EXCH.64 URZ, [UR6+0xe0], UR4 ;  /* 0x0000e00406ff75b2 */ /* 0x0024620008000100 */
[----:B------:R2:W1:Y:S02]  /*09f0*/  SYNCS.EXCH.64 URZ, [UR6+0xe8], UR4 ;  /* 0x0000e80406ff75b2 */ /* 0x0004640008000100 */
[----:B--2---:R-:W-:Y:S01]  /*0a00*/  NOP ;  /* 0x0000000000007918 */ /* 0x004fe20000000000 */
.L_x_12:
[----:B------:R-:W2:Y:S01]  /*0a10*/  SHFL.IDX PT, R2, R86, RZ, 0x1f ;  /* 0x00001fff56027589 */ /* 0x000ea200000e0000 */
[----:B------:R-:W-:Y:S01]  /*0a20*/  NOP ;  /* 0x0000000000007918 */ /* 0x000fe20000000000 */
[----:B--2---:R-:W-:-:S13]  /*0a30*/  ISETP.NE.AND P0, PT, R2, 0x4, PT ;  /* 0x000000040200780c */ /* 0x004fda0003f05270 */
[----:B------:R-:W-:Y:S05]  /*0a40*/  @P0 BRA `(.L_x_13) ;  /* 0x00000000004c0947 */ /* 0x000fea0003800000 */
[----:B-1----:R-:W1:Y:S01]  /*0a50*/  S2UR UR6, SR_CgaCtaId ;  /* 0x00000000000679c3 */ /* 0x002e620000008800 */
[----:B------:R-:W-:Y:S01]  /*0a60*/  UMOV UR4, 0x1e0 ;  /* 0x000001e000047882 */ /* 0x000fe20000000000 */
[----:B------:R-:W-:Y:S01]  /*0a70*/  UMOV UR5, 0x400 ;  /* 0x0000040000057882 */ /* 0x000fe20000000000 */
[----:B------:R-:W-:Y:S01]  /*0a80*/  USEL UR4, UR4, 0x1a0, UP3 ;  /* 0x000001a004047887 */ /* 0x000fe20009800000 */
[----:B------:R-:W-:Y:S01]  /*0a90*/  UMOV UR8, 0x1 ;  /* 0x0000000100087882 */ /* 0x000fe20000000000 */
[----:B------:R-:W-:Y:S01]  /*0aa0*/  ELECT P0, URZ, PT ;  /* 0x0000000000ff782f */ /* 0x000fe20003800000 */
[----:B------:R-:W-:-:S04]  /*0ab0*/  UIADD3 UR8, UPT, UPT, -UR8, 0x100000, URZ ;  /* 0x0010000008087890 */ /* 0x000fc8000fffe1ff */
[----:B------:R-:W-:Y:S02]  /*0ac0*/  USHF.L.U32 UR9, UR8, 0xb, URZ ;  /* 0x0000000b08097899 */ /* 0x000fe400080006ff */
[----:B------:R-:W-:Y:S02]  /*0ad0*/  USHF.L.U32 UR8, UR8, 0x1, URZ ;  /* 0x0000000108087899 */ /* 0x000fe400080006ff */
[----:B-1----:R-:W-:Y:S02]  /*0ae0*/  ULEA UR6, UR6, UR5, 0x18 ;  /* 0x0000000506067291 */ /* 0x002fe4000f8ec0ff */
[----:B------:R-:W-:-:S04]  /*0af0*/  UIADD3 UR4, UPT, UPT, -UR4, 0x100000, URZ ;  /* 0x0010000004047890 */ /* 0x000fc8000fffe1ff */
[----:B------:R-:W-:Y:S02]  /*0b00*/  USHF.L.U32 UR5, UR4, 0xb, URZ ;  /* 0x0000000b04057899 */ /* 0x000fe400080006ff */
[----:B------:R-:W-:Y:S01]  /*0b10*/  USHF.L.U32 UR4, UR4, 0x1, URZ ;  /* 0x0000000104047899 */ /* 0x000fe200080006ff */
[----:B------:R-:W1:Y:S03]  /*0b20*/  FENCE.VIEW.ASYNC.S ;  /* 0x00000000000073c6 */ /* 0x000e660000000000 */
[----:B-1----:R2:W1:Y:S08]  /*0b30*/  SYNCS.EXCH.64 URZ, [UR6+0xf0], UR8 ;  /* 0x0000f00806ff75b2 */ /* 0x0024700008000100 */
[----:B------:R2:W1:Y:S01]  /*0b40*/  SYNCS.EXCH.64 URZ, [UR6+0x100], UR4 ;  /* 0x0001000406ff75b2 */ /* 0x0004620008000100 */
[----:B------:R2:W1:Y:S01]  /*0b50*/  SYNCS.EXCH.64 URZ, [UR6+0xf8], UR8 ;  /* 0x0000f80806ff75b2 */ /* 0x0004620008000100 */
[----:B------:R2:W1:Y:S02]  /*0b60*/  SYNCS.EXCH.64 URZ, [UR6+0x108], UR4 ;  /* 0x0001080406ff75b2 */ /* 0x0004640008000100 */
[----:B--2---:R-:W-:Y:S01]  /*0b70*/  NOP ;  /* 0x0000000000007918 */ /* 0x004fe20000000000 */
.L_x_13:
[----:B------:R-:W2:Y:S01]  /*0b80*/  SHFL.IDX PT, R2, R86, RZ, 0x1f ;  /* 0x00001fff56027589 */ /* 0x000ea200000e0000 */
[----:B------:R-:W-:Y:S01]  /*0b90*/  NOP ;  /* 0x0000000000007918 */ /* 0x000fe20000000000 */
[----:B--2---:R-:W-:-:S13]  /*0ba0*/  ISETP.NE.AND P0, PT, R2, 0x5, PT ;  /* 0x000000050200780c */ /* 0x004fda0003f05270 */
[----:B------:R-:W-:Y:S05]  /*0bb0*/  @P0 BRA `(.L_x_14) ;  /* 0x0000000000580947 */ /* 0x000fea0003800000 */
[----:B-1----:R-:W1:Y:S01]  /*0bc0*/  S2UR UR4, SR_CgaCtaId ;  /* 0x00000000000479c3 */ /* 0x002e620000008800 */
        /* <DEDUP_REMOVED lines=19> */
[----:B------:R2:W1:Y:S02]  /*0d00*/  SYNCS.EXCH.64 URZ, [UR4+0x148], UR6 ;  /* 0x0001480604ff75b2 */ /* 0x0004640008000100 */
[----:B--2---:R-:W-:Y:S01]  /*0d10*/  NOP ;  /* 0x0000000000007918 */ /* 0x004fe20000000000 */
.L_x_14:
[----:B------:R-:W2:Y:S01]  /*0d20*/  SHFL.IDX PT, R2, R86, RZ, 0x1f ;  /* 0x00001fff56027589 */ /* 0x000ea200000e0000 */
[----:B------:R-:W-:Y:S01]  /*0d30*/  NOP ;  /* 0x0000000000007918 */ /* 0x000fe20000000000 */
[----:B--2---:R-:W-:-:S13]  /*0d40*/  ISETP.NE.AND P0, PT, R2, 0x3, PT ;  /* 0x000000030200780c */ /* 0x004fda0003f05270 */
[----:B------:R-:W-:Y:S05]  /*0d50*/  @P0 BRA `(.L_x_15) ;  /* 0x0000000000380947 */ /* 0x000fea0003800000 */
[----:B------:R-:W2:Y:S01]  /*0d60*/  S2UR UR5, SR_CgaCtaId ;  /* 0x00000000000579c3 */ /* 0x000ea20000008800 */
[----:B-1----:R-:W-:Y:S01]  /*0d70*/  UMOV UR4, 0x400 ;  /* 0x0000040000047882 */ /* 0x002fe20000000000 */
[----:B------:R-:W-:Y:S01]  /*0d80*/  UMOV UR6, 0x20 ;  /* 0x0000002000067882 */ /* 0x000fe20000000000 */
[----:B------:R-:W-:Y:S01]  /*0d90*/  ELECT P0, URZ, PT ;  /* 0x0000000000ff782f */ /* 0x000fe20003800000 */
[----:B------:R-:W-:-:S04]  /*0da0*/  UIADD3 UR6, UPT, UPT, -UR6, 0x100000, URZ ;  /* 0x0010000006067890 */ /* 0x000fc8000fffe1ff */
[----:B------:R-:W-:Y:S02]  /*0db0*/  USHF.L.U32 UR7, UR6, 0xb, URZ ;  /* 0x0000000b06077899 */ /* 0x000fe400080006ff */
[----:B------:R-:W-:Y:S02]  /*0dc0*/  USHF.L.U32 UR6, UR6, 0x1, URZ ;  /* 0x0000000106067899 */ /* 0x000fe400080006ff */
[----:B--2---:R-:W-:Y:S01]  /*0dd0*/  ULEA UR4, UR5, UR4, 0x18 ;  /* 0x0000000405047291 */ /* 0x004fe2000f8ec0ff */
[----:B------:R-:W1:Y:S11]  /*0de0*/  FENCE.VIEW.ASYNC.S ;  /* 0x00000000000073c6 */ /* 0x000e760000000000 */
[----:B-1----:R2:W1:Y:S01]  /*0df0*/  SYNCS.EXCH.64 URZ, [UR4+0x150], UR6 ;  /* 0x0001500604ff75b2 */ /* 0x0024620008000100 */
[----:B------:R2:W1:Y:S01]  /*0e00*/  SYNCS.EXCH.64 URZ, [UR4+0x160], UR6 ;  /* 0x0001600604ff75b2 */ /* 0x0004620008000100 */
[----:B------:R2:W1:Y:S01]  /*0e10*/  SYNCS.EXCH.64 URZ, [UR4+0x158], UR6 ;  /* 0x0001580604ff75b2 */ /* 0x0004620008000100 */
[----:B------:R2:W1:Y:S02]  /*0e20*/  SYNCS.EXCH.64 URZ, [UR4+0x168], UR6 ;  /* 0x0001680604ff75b2 */ /* 0x0004640008000100 */
[----:B--2---:R-:W-:Y:S01]  /*0e30*/  NOP ;  /* 0x0000000000007918 */ /* 0x004fe20000000000 */
.L_x_15:
[----:B-1----:R-:W1:Y:S01]  /*0e40*/  LDCU UR4, c[0x0][0x36c] ;  /* 0x00006d80ff0477ac */ /* 0x002e620008000800 */
[----:B------:R-:W-:Y:S01]  /*0e50*/  ISETP.NE.OR P3, PT, R0, 0x2, !P3 ;  /* 0x000000020000780c */ /* 0x000fe20005f65670 */
[----:B------:R-:W-:Y:S01]  /*0e60*/  NOP ;  /* 0x0000000000007918 */ /* 0x000fe20000000000 */
[----:B------:R-:W-:Y:S01]  /*0e70*/  LOP3.LUT R0, R95, 0x1f, RZ, 0xc0, !PT ;  /* 0x0000001f5f007812 */ /* 0x000fe200078ec0ff */
[----:B------:R-:W-:Y:S02]  /*0e80*/  UISETP.NE.AND UP4, UPT, UR18, 0x2, UPT ;  /* 0x000000021200788c */ /* 0x000fe4000bf85270 */
[----:B------:R-:W-:Y:S02]  /*0e90*/  UISETP.NE.AND UP5, UPT, UR18, URZ, UPT ;  /* 0x000000ff1200728c */ /* 0x000fe4000bfa5270 */
[----:B-1----:R-:W-:-:S09]  /*0ea0*/  UISETP.EQ.U32.AND UP6, UPT, UR4, 0x1, UPT ;  /* 0x000000010400788c */ /* 0x002fd2000bfc2070 */
[----:B------:R-:W-:Y:S05]  /*0eb0*/  BRA.U !UP6, `(.L_x_16) ;  /* 0x000000010e087547 */ /* 0x000fea000b800000 */
[----:B---34-:R-:W-:Y:S01]  /*0ec0*/  UCGABAR_ARV ;  /* 0x00000000000079c7 */ /* 0x018fe20008000000 */
[----:B------:R-:W-:Y:S05]  /*0ed0*/  BRA `(.L_x_17) ;  /* 0x0000000000047947 */ /* 0x000fea0003800000 */
.L_x_16:
[----:B---34-:R-:W-:Y:S01]  /*0ee0*/  NOP ;  /* 0x0000000000007918 */ /* 0x018fe20000000000 */
.L_x_17:
[----:B------:R-:W1:Y:S01]  /*0ef0*/  S2UR UR30, SR_CTAID.X ;  /* 0x00000000001e79c3 */ /* 0x000e620000002500 */
[----:B------:R-:W-:-:S05]  /*0f00*/  CS2R.32 R87, SR_CgaSize ;  /* 0x0000000000577805 */ /* 0x000fca0000008a00 */
[----:B------:R-:W-:-:S05]  /*0f10*/  IMAD R87, R87, -0xa0, RZ ;  /* 0xffffff6057577824 */ /* 0x000fca00078e02ff */
[----:B------:R-:W-:-:S14]  /*0f20*/  R2UR UR5, R87 ;  /* 0x00000000570572ca */ /* 0x000fdc00000e0000 */
[----:B------:R-:W2:Y:S01]  /*0f30*/  LDCU UR5, c[0x0][UR5+0x2b0] ;  /* 0x00005600050577ac */ /* 0x000ea20008000800 */
[----:B------:R-:W-:-:S05]  /*0f40*/  CS2R.32 R87, SR_CgaSize ;  /* 0x0000000000577805 */ /* 0x000fca0000008a00 */
[----:B------:R-:W-:-:S05]  /*0f50*/  IMAD R87, R87, -0xa0, RZ ;  /* 0xffffff6057577824 */ /* 0x000fca00078e02ff */
[----:B------:R-:W-:-:S14]  /*0f60*/  R2UR UR4, R87 ;  /* 0x00000000570472ca */ /* 0x000fdc00000e0000 */
[----:B------:R-:W3:Y:S01]  /*0f70*/  LDCU UR4, c[0x0][UR4+0x2b4] ;  /* 0x00005680040477ac */ /* 0x000ee20008000800 */
[----:B------:R-:W4:Y:S01]  /*0f80*/  S2UR UR31, SR_CTAID.Y ;  /* 0x00000000001f79c3 */ /* 0x000f220000002600 */
[----:B------:R-:W-:-:S05]  /*0f90*/  CS2R.32 R87, SR_CgaSize ;  /* 0x0000000000577805 */ /* 0x000fca0000008a00 */
[----:B------:R-:W-:-:S05]  /*0fa0*/  IMAD R87, R87, -0xa0, RZ ;  /* 0xffffff6057577824 */ /* 0x000fca00078e02ff */
[----:B------:R-:W-:-:S14]  /*0fb0*/  R2UR UR7, R87 ;  /* 0x00000000570772ca */ /* 0x000fdc00000e0000 */
[----:B------:R-:W3:Y:S01]  /*0fc0*/  LDCU UR7, c[0x0][UR7+0x2a0] ;  /* 0x00005400070777ac */ /* 0x000ee20008000800 */
[----:B------:R-:W-:-:S05]  /*0fd0*/  CS2R.32 R87, SR_CgaSize ;  /* 0x0000000000577805 */ /* 0x000fca0000008a00 */
[----:B------:R-:W-:-:S05]  /*0fe0*/  IMAD R87, R87, -0xa0, RZ ;  /* 0xffffff6057577824 */ /* 0x000fca00078e02ff */
[----:B------:R-:W-:-:S14]  /*0ff0*/  R2UR UR59, R87 ;  /* 0x00000000573b72ca */ /* 0x000fdc00000e0000 */
[----:B------:R-:W3:Y:S01]  /*1000*/  LDCU UR59, c[0x0][UR59+0x2a4] ;  /* 0x000054803b3b77ac */ /* 0x000ee20008000800 */
[----:B------:R-:W3:Y:S01]  /*1010*/  S2UR UR8, SR_CgaCtaId ;  /* 0x00000000000879c3 */ /* 0x000ee20000008800 */
[----:B------:R-:W3:Y:S01]  /*1020*/  LDCU UR19, c[0x0][0xb24] ;  /* 0x00016480ff1377ac */ /* 0x000ee20008000800 */
[----:B------:R-:W3:Y:S01]  /*1030*/  LDCU UR42, c[0x0][0xb24] ;  /* 0x00016480ff2a77ac */ /* 0x000ee20008000800 */
[----:B-1----:R-:W-:Y:S01]  /*1040*/  I2FP.F32.U32 R3, UR30 ;  /* 0x0000001e00037c45 */ /* 0x002fe20008201000 */
[----:B------:R-:W1:Y:S04]  /*1050*/  LDCU UR22, c[0x0][0xb30] ;  /* 0x00016600ff1677ac */ /* 0x000e680008000800 */
[----:B--2---:R-:W-:Y:S01]  /*1060*/  FMUL R3, R3, UR5 ;  /* 0x0000000503037c20 */ /* 0x004fe20008400000 */
[----:B----4-:R-:W-:-:S05]  /*1070*/  I2FP.F32.U32 R2, UR31 ;  /* 0x0000001f00027c45 */ /* 0x010fca0008201000 */
[----:B------:R-:W2:Y:S01]  /*1080*/  F2I.U32.TRUNC.NTZ R3, R3 ;  /* 0x0000000300037305 */ /* 0x000ea2000020f000 */
[----:B---3--:R-:W-:Y:S01]  /*1090*/  FMUL R2, R2, UR4 ;  /* 0x0000000402027c20 */ /* 0x008fe20008400000 */
[----:B------:R-:W-:-:S06]  /*10a0*/  USHF.L.U32 UR28, UR8, 0xd, URZ ;  /* 0x0000000d081c7899 */ /* 0x000fcc00080006ff */
[----:B------:R-:W3:Y:S01]  /*10b0*/  F2I.U32.TRUNC.NTZ R2, R2 ;  /* 0x0000000200027305 */ /* 0x000ee2000020f000 */
[----:B------:R-:W-:Y:S01]  /*10c0*/  ULOP3.LUT UR28, UR28, 0x2000, URZ, 0xc0, !UPT ;  /* 0x000020001c1c7892 */ /* 0x000fe2000f8ec0ff */
[----:B--2---:R-:W-:Y:S02]  /*10d0*/  R2UR UR4, R3 ;  /* 0x00000000030472ca */ /* 0x004fe400000e0000 */
[----:B---3--:R-:W-:Y:S02]  /*10e0*/  R2UR UR6, R2 ;  /* 0x00000000020672ca */ /* 0x008fe400000e0000 */
[----:B------:R-:W-:-:S09]  /*10f0*/  PRMT R2, RZ, 0x7610, R2 ;  /* 0x00007610ff027816 */ /* 0x000fd20000000002 */
[----:B------:R-:W-:-:S04]  /*1100*/  UIADD3 UR5, UPT, UPT, -UR4, URZ, URZ ;  /* 0x000000ff04057290 */ /* 0x000fc8000fffe1ff */
[----:B------:R-:W-:Y:S02]  /*1110*/  UIMAD UR5, UR7, UR5, UR30 ;  /* 0x00000005070572a4 */ /* 0x000fe4000f8e021e */
[----:B------:R-:W-:-:S04]  /*1120*/  UIADD3 UR4, UPT, UPT, -UR6, URZ, URZ ;  /* 0x000000ff06047290 */ /* 0x000fc8000fffe1ff */
[----:B------:R-:W-:Y:S01]  /*1130*/  IMAD.U32 R87, RZ, RZ, UR5 ;  /* 0x00000005ff577e24 */ /* 0x000fe2000f8e00ff */
[----:B------:R-:W-:Y:S01]  /*1140*/  UIMAD UR59, UR59, UR4, UR31 ;  /* 0x000000043b3b72a4 */ /* 0x000fe2000f8e021f */
[----:B-1----:R-:W-:Y:S11]  /*1150*/  BRA.U UP5, `(.L_x_18) ;  /* 0x0000000105287547 */ /* 0x002ff6000b800000 */
[----:B------:R-:W-:Y:S01]  /*1160*/  R2UR UR6, R87 ;  /* 0x00000000570672ca */ /* 0x000fe200000e0000 */
[----:B------:R-:W-:-:S12]  /*1170*/  UISETP.NE.AND UP0, UPT, UR59, URZ, UPT ;  /* 0x000000ff3b00728c */ /* 0x000fd8000bf05270 */
[----:B------:R-:W-:-:S04]  /*1180*/  UISETP.EQ.OR UP0, UPT, UR6, URZ, !UP0 ;  /* 0x000000ff0600728c */ /* 0x000fc8000c702670 */
[----:B------:R-:W-:Y:S02]  /*1190*/  USEL UR5, URZ, 0x1, !UP0 ;  /* 0x00000001ff057887 */ /* 0x000fe4000c000000 */
[----:B------:R-:W-:-:S04]  /*11a0*/  UISETP.NE.AND UP0, UPT, UR59, URZ, UPT ;  /* 0x000000ff3b00728c */ /* 0x000fc8000bf05270 */
[----:B------:R-:W-:Y:S02]  /*11b0*/  USEL UR4, URZ, 0x2, UP0 ;  /* 0x00000002ff047887 */ /* 0x000fe40008000000 */
[----:B------:R-:W-:-:S04]  /*11c0*/  UISETP.NE.AND UP0, UPT, UR6, 0x1, UPT ;  /* 0x000000010600788c */ /* 0x000fc8000bf05270 */
[----:B------:R-:W-:-:S04]  /*11d0*/  USEL UR4, UR4, 0x2, UP0 ;  /* 0x0000000204047887 */ /* 0x000fc80008000000 */
[----:B------:R-:W-:-:S06]  /*11e0*/  UIADD3 UR4, UPT, UPT, UR5, UR4, URZ ;  /* 0x0000000405047290 */ /* 0x000fcc000fffe0ff */
[----:B------:R-:W-:-:S07]  /*11f0*/  MOV R2, UR4 ;  /* 0x0000000400027c02 */ /* 0x000fce0008000f00 */
.L_x_18:
[----:B------:R-:W1:Y:S01]  /*1200*/  S2UR UR36, SR_CTAID.Z ;  /* 0x00000000002479c3 */ /* 0x000e620000002700 */
[----:B------:R-:W-:-:S09]  /*1210*/  UISETP.GE.AND UP0, UPT, UR19, 0x1, UPT ;  /* 0x000000011300788c */ /* 0x000fd2000bf06270 */
[----:B------:R-:W-:Y:S05]  /*1220*/  BRA.U !UP0, `(.L_x_19) ;  /* 0x0000000108d47547 */ /* 0x000fea000b800000 */
[----:B------:R-:W2:Y:S01]  /*1230*/  LDCU.128 UR12, c[0x0][0xb10] ;  /* 0x00016200ff0c77ac */ /* 0x000ea20008000c00 */
[----:B------:R-:W3:Y:S01]  /*1240*/  LDCU UR20, c[0x0][0xb0c] ;  /* 0x00016180ff1477ac */ /* 0x000ee20008000800 */
[----:B------:R-:W4:Y:S01]  /*1250*/  LDCU UR6, c[0x0][0x370] ;  /* 0x00006e00ff0677ac */ /* 0x000f220008000800 */
[----:B------:R-:W1:Y:S01]  /*1260*/  LDCU UR7, c[0x0][0x374] ;  /* 0x00006e80ff0777ac */ /* 0x000e620008000800 */
[----:B------:R-:W1:Y:S01]  /*1270*/  LDCU UR21, c[0x0][0xb20] ;  /* 0x00016400ff1577ac */ /* 0x000e620008000800 */
[----:B--2---:R-:W-:Y:S02]  /*1280*/  UIMAD.WIDE.U32 UR4, UR30, UR12, URZ ;  /* 0x0000000c1e0472a5 */ /* 0x004fe4000f8e00ff */
[----:B---3--:R-:W-:Y:S01]  /*1290*/  UISETP.NE.AND UP0, UPT, UR20, 0x1, UPT ;  /* 0x000000011400788c */ /* 0x008fe2000bf05270 */
[----:B------:R-:W2:Y:S01]  /*12a0*/  LDCU.64 UR8, c[0x0][0xb28] ;  /* 0x00016500ff0877ac */ /* 0x000ea20008000a00 */
[----:B----4-:R-:W-:-:S03]  /*12b0*/  UIMAD.WIDE.U32 UR10, UR6, UR12, URZ ;  /* 0x0000000c060a72a5 */ /* 0x010fc6000f8e00ff */
[----:B------:R-:W-:Y:S01]  /*12c0*/  UMOV UR4, UR5 ;  /* 0x0000000500047c82 */ /* 0x000fe20008000000 */
[----:B------:R-:W-:Y:S02]  /*12d0*/  UISETP.NE.AND UP2, UPT, UR19, 0x1, UPT ;  /* 0x000000011300788c */ /* 0x000fe4000bf45270 */
[----:B------:R-:W-:Y:S01]  /*12e0*/  USHF.R.U32.HI UR4, URZ, UR13, UR4 ;  /* 0x0000000dff047299 */ /* 0x000fe20008011604 */
[----:B------:R-:W-:Y:S01]  /*12f0*/  UMOV UR10, UR11 ;  /* 0x0000000b000a7c82 */ /* 0x000fe20008000000 */
[----:B------:R-:W-:Y:S02]  /*1300*/  UIMAD.WIDE.U32 UR16, UR31, UR15, URZ ;  /* 0x0000000f1f1072a5 */ /* 0x000fe4000f8e00ff */
[----:B------:R-:W-:Y:S02]  /*1310*/  USEL UR5, UR30, UR4, !UP0 ;  /* 0x000000041e057287 */ /* 0x000fe4000c000000 */
[----:B------:R-:W-:Y:S02]  /*1320*/  @UP0 USHF.R.U32.HI UR6, URZ, UR13, UR10 ;  /* 0x0000000dff060299 */ /* 0x000fe4000801160a */
[----:B------:R-:W-:-:S02]  /*1330*/  UISETP.NE.AND UP0, UPT, UR14, 0x1, UPT ;  /* 0x000000010e00788c */ /* 0x000fc4000bf05270 */
[----:B-1----:R-:W-:Y:S02]  /*1340*/  UIMAD.WIDE.U32 UR10, UR7, UR15, URZ ;  /* 0x0000000f070a72a5 */ /* 0x002fe4000f8e00ff */
[----:B--2---:R-:W-:Y:S01]  /*1350*/  UIMAD.WIDE.U32 UR12, UR6, UR8, URZ ;  /* 0x00000008060c72a5 */ /* 0x004fe2000f8e00ff */
[----:B------:R-:W-:Y:S02]  /*1360*/  UMOV UR4, UR17 ;  /* 0x0000001100047c82 */ /* 0x000fe40008000000 */
[----:B------:R-:W-:Y:S02]  /*1370*/  USHF.R.U32.HI UR4, URZ, UR21, UR4 ;  /* 0x00000015ff047299 */ /* 0x000fe40008011604 */
[----:B------:R-:W-:Y:S02]  /*1380*/  UMOV UR10, UR11 ;  /* 0x0000000b000a7c82 */ /* 0x000fe40008000000 */
[----:B------:R-:W-:Y:S01]  /*1390*/  UMOV UR12, UR13 ;  /* 0x0000000d000c7c82 */ /* 0x000fe20008000000 */
[----:B------:R-:W-:-:S02]  /*13a0*/  @UP0 USHF.R.U32.HI UR7, URZ, UR21, UR10 ;  /* 0x00000015ff070299 */ /* 0x000fc4000801160a */
[----:B------:R-:W-:Y:S02]  /*13b0*/  USEL UR4, UR31, UR4, !UP0 ;  /* 0x000000041f047287 */ /* 0x000fe4000c000000 */
[----:B------:R-:W-:Y:S02]  /*13c0*/  UIMAD.WIDE.U32 UR10, UR7, UR8, URZ ;  /* 0x00000008070a72a5 */ /* 0x000fe4000f8e00ff */
[----:B------:R-:W-:Y:S02]  /*13d0*/  @UP2 USHF.R.U32.HI UR6, URZ, UR9, UR12 ;  /* 0x00000009ff062299 */ /* 0x000fe4000801160c */
[----:B------:R-:W-:-:S03]  /*13e0*/  UIMAD.WIDE.U32 UR12, UR4, UR8, URZ ;  /* 0x00000008040c72a5 */ /* 0x000fc6000f8e00ff */
[----:B------:R-:W-:Y:S02]  /*13f0*/  UMOV UR10, UR11 ;  /* 0x0000000b000a7c82 */ /* 0x000fe40008000000 */
[----:B------:R-:W-:Y:S02]  /*1400*/  @UP2 USHF.R.U32.HI UR7, URZ, UR9, UR10 ;  /* 0x00000009ff072299 */ /* 0x000fe4000801160a */
[----:B------:R-:W-:Y:S02]  /*1410*/  UIMAD UR10, UR6, UR19, URZ ;  /* 0x00000013060a72a4 */ /* 0x000fe4000f8e02ff */
[----:B------:R-:W-:-:S04]  /*1420*/  UIMAD UR7, UR7, UR19, URZ ;  /* 0x00000013070772a4 */ /* 0x000fc8000f8e02ff */
[----:B------:R-:W-:-:S03]  /*1430*/  UISETP.GE.AND UP0, UPT, UR4, UR7, UPT ;  /* 0x000000070400728c */ /* 0x000fc6000bf06270 */
[----:B------:R-:W-:Y:S01]  /*1440*/  UMOV UR7, UR13 ;  /* 0x0000000d00077c82 */ /* 0x000fe20008000000 */
[----:B------:R-:W-:Y:S02]  /*1450*/  UISETP.GE.OR UP0, UPT, UR5, UR10, UP0 ;  /* 0x0000000a0500728c */ /* 0x000fe40008706670 */
[----:B------:R-:W-:Y:S02]  /*1460*/  UIMAD.WIDE.U32 UR10, UR5, UR8, URZ ;  /* 0x00000008050a72a5 */ /* 0x000fe4000f8e00ff */
[----:B------:R-:W-:Y:S02]  /*1470*/  USHF.R.U32.HI UR7, URZ, UR9, UR7 ;  /* 0x00000009ff077299 */ /* 0x000fe40008011607 */
[----:B------:R-:W-:Y:S02]  /*1480*/  UIADD3 UR10, UPT, UPT, -UR4, URZ, URZ ;  /* 0x000000ff040a7290 */ /* 0x000fe4000fffe1ff */
[----:B------:R-:W-:Y:S02]  /*1490*/  USEL UR7, UR4, UR7, !UP2 ;  /* 0x0000000704077287 */ /* 0x000fe4000d000000 */
[----:B------:R-:W-:Y:S01]  /*14a0*/  UIMAD UR10, UR14, UR10, UR31 ;  /* 0x0000000a0e0a72a4 */ /* 0x000fe2000f8e021f */
[----:B------:R-:W-:Y:S01]  /*14b0*/  @!UP0 UMOV UR8, UR11 ;  /* 0x0000000b00088c82 */ /* 0x000fe20008000000 */
[----:B------:R-:W-:-:S02]  /*14c0*/  UIADD3 UR11, UPT, UPT, -UR5, URZ, URZ ;  /* 0x000000ff050b7290 */ /* 0x000fc4000fffe1ff */
[----:B------:R-:W-:Y:S02]  /*14d0*/  @!UP0 USHF.R.U32.HI UR8, URZ, UR9, UR8 ;  /* 0x00000009ff088299 */ /* 0x000fe40008011608 */
[----:B------:R-:W-:Y:S02]  /*14e0*/  UIADD3 UR9, UPT, UPT, -UR7, URZ, URZ ;  /* 0x000000ff07097290 */ /* 0x000fe4000fffe1ff */
[----:B------:R-:W-:Y:S02]  /*14f0*/  @!UP0 USEL UR8, UR5, UR8, !UP2 ;  /* 0x0000000805088287 */ /* 0x000fe4000d000000 */
[----:B------:R-:W-:Y:S02]  /*1500*/  UIMAD UR9, UR19, UR9, UR4 ;  /* 0x00000009130972a4 */ /* 0x000fe4000f8e0204 */
[----:B------:R-:W-:Y:S02]  /*1510*/  @!UP0 UIADD3 UR7, UPT, UPT, UR7, -UR8, URZ ;  /* 0x8000000807078290 */ /* 0x000fe4000fffe0ff */
[----:B------:R-:W-:-:S02]  /*1520*/  @!UP0 UIMAD UR6, UR9, UR6, UR8 ;  /* 0x00000006090682a4 */ /* 0x000fc4000f8e0208 */
[----:B------:R-:W-:Y:S02]  /*1530*/  @!UP0 UIMAD UR4, UR7, UR19, UR5 ;  /* 0x00000013070482a4 */ /* 0x000fe4000f8e0205 */
[----:B------:R-:W-:Y:S02]  /*1540*/  UIMAD UR30, UR20, UR11, UR30 ;  /* 0x0000000b141e72a4 */ /* 0x000fe4000f8e021e */
[----:B------:R-:W-:Y:S01]  /*1550*/  UIMAD UR31, UR4, UR14, UR10 ;  /* 0x0000000e041f72a4 */ /* 0x000fe2000f8e020a */
[----:B------:R-:W-:Y:S02]  /*1560*/  @!UP0 UMOV UR5, UR6 ;  /* 0x0000000600058c82 */ /* 0x000fe40008000000 */
[----:B------:R-:W-:-:S12]  /*1570*/  UIMAD UR30, UR5, UR20, UR30 ;  /* 0x00000014051e72a4 */ /* 0x000fd8000f8e021e */
.L_x_19:
[----:B------:R-:W-:-:S09]  /*1580*/  UISETP.NE.AND UP0, UPT, UR22, 0x1, UPT ;  /* 0x000000011600788c */ /* 0x000fd2000bf05270 */
[----:B------:R-:W-:Y:S05]  /*1590*/  BRA.U UP0, `(.L_x_20) ;  /* 0x0000000100407547 */ /* 0x000fea000b800000 */
[----:B------:R-:W2:Y:S01]  /*15a0*/  LDCU.128 UR8, c[0x0][0xb10] ;  /* 0x00016200ff0877ac */ /* 0x000ea20008000c00 */
[----:B------:R-:W3:Y:S01]  /*15b0*/  LDCU UR12, c[0x0][0xb0c] ;  /* 0x00016180ff0c77ac */ /* 0x000ee20008000800 */
[----:B------:R-:W4:Y:S01]  /*15c0*/  LDCU UR13, c[0x0][0xb20] ;  /* 0x00016400ff0d77ac */ /* 0x000f220008000800 */
[----:B--2---:R-:W-:Y:S02]  /*15d0*/  UIMAD.WIDE.U32 UR4, UR30, UR8, URZ ;  /* 0x000000081e0472a5 */ /* 0x004fe4000f8e00ff */
[----:B------:R-:W-:Y:S02]  /*15e0*/  UIMAD.WIDE.U32 UR6, UR31, UR11, URZ ;  /* 0x0000000b1f0672a5 */ /* 0x000fe4000f8e00ff */
[----:B---3--:R-:W-:Y:S02]  /*15f0*/  UISETP.NE.AND UP0, UPT, UR12, 0x1, UPT ;  /* 0x000000010c00788c */ /* 0x008fe4000bf05270 */
[----:B------:R-:W-:-:S03]  /*1600*/  USHF.R.U32.HI UR5, URZ, UR9, UR5 ;  /* 0x00000009ff057299 */ /* 0x000fc60008011605 */
[----:B------:R-:W-:Y:S01]  /*1610*/  UMOV UR4, UR7 ;  /* 0x0000000700047c82 */ /* 0x000fe20008000000 */
[----:B------:R-:W-:Y:S02]  /*1620*/  USEL UR5, UR30, UR5, !UP0 ;  /* 0x000000051e057287 */ /* 0x000fe4000c000000 */
[----:B------:R-:W-:Y:S02]  /*1630*/  UISETP.NE.AND UP0, UPT, UR10, 0x1, UPT ;  /* 0x000000010a00788c */ /* 0x000fe4000bf05270 */
[----:B----4-:R-:W-:-:S04]  /*1640*/  USHF.R.U32.HI UR4, URZ, UR13, UR4 ;  /* 0x0000000dff047299 */ /* 0x010fc80008011604 */
[----:B------:R-:W-:-:S04]  /*1650*/  USEL UR4, UR31, UR4, !UP0 ;  /* 0x000000041f047287 */ /* 0x000fc8000c000000 */
[----:B------:R-:W-:Y:S02]  /*1660*/  UIADD3 UR6, UPT, UPT, UR5, -UR4, URZ ;  /* 0x8000000405067290 */ /* 0x000fe4000fffe0ff */
[----:B------:R-:W-:Y:S02]  /*1670*/  UIADD3 UR4, UPT, UPT, -UR5, UR4, URZ ;  /* 0x0000000405047290 */ /* 0x000fe4000fffe1ff */
[----:B------:R-:W-:Y:S02]  /*1680*/  UIMAD UR31, UR6, UR10, UR31 ;  /* 0x0000000a061f72a4 */ /* 0x000fe4000f8e021f */
[----:B------:R-:W-:-:S12]  /*1690*/  UIMAD UR30, UR4, UR12, UR30 ;  /* 0x0000000c041e72a4 */ /* 0x000fd8000f8e021e */
.L_x_20:
[----:B------:R-:W-:Y:S01]  /*16a0*/  UISETP.NE.AND UP0, UPT, UR18, 0x2, UPT ;  /* 0x000000021200788c */ /* 0x000fe2000bf05270 */
[----:B------:R-:W-:Y:S09]  /*16b0*/  BRA.U !UP6, `(.L_x_21) ;  /* 0x000000010e0c7547 */ /* 0x000ff2000b800000 */
[----:B------:R-:W-:Y:S01]  /*16c0*/  UCGABAR_WAIT ;  /* 0x0000000000007dc7 */ /* 0x000fe20008000000 */
[----:B------:R-:W-:Y:S01]  /*16d0*/  CCTL.IVALL ;  /* 0x00000000ff00798f */ /* 0x000fe20002000000 */
[----:B------:R-:W-:Y:S05]  /*16e0*/  BRA `(.L_x_22) ;  /* 0x0000000000047947 */ /* 0x000fea0003800000 */
.L_x_21:
[----:B------:R-:W-:Y:S06]  /*16f0*/  BAR.SYNC.DEFER_BLOCKING 0x0 ;  /* 0x0000000000007b1d */ /* 0x000fec0000010000 */
.L_x_22:
[----:B------:R-:W-:Y:S05]  /*1700*/  BRA.U UP0, `(.L_x_23) ;  /* 0x0000001500947547 */ /* 0x000fea000b800000 */
[----:B------:R-:W2:Y:S01]  /*1710*/  LDCU UR6, c[0x0][0x38c] ;  /* 0x00007180ff0677ac */ /* 0x000ea20008000800 */
[----:B------:R-:W3:Y:S01]  /*1720*/  S2UR UR8, SR_CgaCtaId ;  /* 0x00000000000879c3 */ /* 0x000ee20000008800 */
[----:B------:R-:W-:Y:S01]  /*1730*/  PLOP3.LUT P1, PT, PT, PT, UP3, 0x80, 0x8 ;  /* 0x000000000008781c */ /* 0x000fe20003f2f038 */
[----:B------:R-:W-:Y:S01]  /*1740*/  IMAD.MOV.U32 R12, RZ, RZ, 0x1 ;  /* 0x00000001ff0c7424 */ /* 0x000fe200078e00ff */
[----:B------:R-:W-:Y:S01]  /*1750*/  UMOV UR7, 0x400 ;  /* 0x0000040000077882 */ /* 0x000fe20000000000 */
[----:B------:R-:W-:Y:S01]  /*1760*/  UISETP.NE.AND UP1, UPT, UR18, URZ, UPT ;  /* 0x000000ff1200728c */ /* 0x000fe2000bf25270 */
[----:B------:R-:W-:Y:S01]  /*1770*/  ISETP.EQ.OR P2, PT, R0, RZ, P3 ;  /* 0x000000ff0000720c */ /* 0x000fe20001f42670 */
[----:B------:R-:W-:Y:S01]  /*1780*/  USEL UR24, URZ, 0x1, UP4 ;  /* 0x00000001ff187887 */ /* 0x000fe2000a000000 */
[----:B------:R-:W-:Y:S02]  /*1790*/  PLOP3.LUT P1, PT, P1, PT, PT, 0x8, 0x80 ;  /* 0x000000000080781c */ /* 0x000fe40000f2e170 */
[----:B------:R-:W-:Y:S01]  /*17a0*/  CS2R R10, SRZ ;  /* 0x00000000000a7805 */ /* 0x000fe2000001ff00 */
[----:B------:R-:W-:Y:S01]  /*17b0*/  IMAD.MOV.U32 R9, RZ, RZ, RZ ;  /* 0x000000ffff097224 */ /* 0x000fe200078e00ff */
[----:B------:R-:W4:Y:S01]  /*17c0*/  LDCU UR40, c[0x0][0x370] ;  /* 0x00006e00ff2877ac */ /* 0x000f220008000800 */
[----:B------:R-:W-:Y:S01]  /*17d0*/  IMAD.MOV.U32 R8, RZ, RZ, 0x1 ;  /* 0x00000001ff087424 */ /* 0x000fe200078e00ff */
[----:B------:R-:W1:Y:S01]  /*17e0*/  LDCU.64 UR26, c[0x0][0x348] ;  /* 0x00006900ff1a77ac */ /* 0x000e620008000a00 */
[----:B--2---:R-:W-:-:S02]  /*17f0*/  UIADD3 UR5, UPT, UPT, UR6, 0x3f, URZ ;  /* 0x0000003f06057890 */ /* 0x004fc4000fffe0ff */
[----:B------:R-:W-:Y:S02]  /*1800*/  USHF.R.U32.HI UR45, URZ, 0x6, UR28 ;  /* 0x00000006ff2d7899 */ /* 0x000fe4000801161c */
[----:B------:R-:W-:Y:S02]  /*1810*/  USHF.R.S32.HI UR4, URZ, 0x1f, UR5 ;  /* 0x0000001fff047899 */ /* 0x000fe40008011405 */
[----:B---3--:R-:W-:Y:S02]  /*1820*/  ULEA UR7, UR8, UR7, 0x18 ;  /* 0x0000000708077291 */ /* 0x008fe4000f8ec0ff */
[----:B------:R-:W-:Y:S02]  /*1830*/  ULEA.HI UR4, UR4, UR5, URZ, 0x6 ;  /* 0x0000000504047291 */ /* 0x000fe4000f8f30ff */
[----:B------:R-:W-:Y:S02]  /*1840*/  UIADD3 UR46, UPT, UPT, UR6, 0x7e, URZ ;  /* 0x0000007e062e7890 */ /* 0x000fe4000fffe0ff */
[----:B------:R-:W-:-:S02]  /*1850*/  USHF.R.S32.HI UR43, URZ, 0x6, UR4 ;  /* 0x00000006ff2b7899 */ /* 0x000fc40008011404 */
[----:B------:R-:W-:Y:S02]  /*1860*/  UIADD3 UR4, UPT, UPT, UR6, -0x1, URZ ;  /* 0xffffffff06047890 */ /* 0x000fe4000fffe0ff */
[----:B------:R-:W-:Y:S02]  /*1870*/  UISETP.LT.U32.AND UP0, UPT, UR43, 0xa, UPT ;  /* 0x0000000a2b00788c */ /* 0x000fe4000bf01070 */
[----:B------:R-:W-:Y:S02]  /*1880*/  UISETP.GE.U32.AND UP2, UPT, UR4, -0x7f, UPT ;  /* 0xffffff810400788c */ /* 0x000fe4000bf46070 */
[----:B------:R-:W-:Y:S01]  /*1890*/  USEL UR41, UR43, 0xa, UP0 ;  /* 0x0000000a2b297887 */ /* 0x000fe20008000000 */
[----:B------:R-:W2:Y:S03]  /*18a0*/  LDCU UR39, c[0x0][0x374] ;  /* 0x00006e80ff2777ac */ /* 0x000ea60008000800 */
[----:B------:R-:W-:-:S02]  /*18b0*/  UIADD3 UR21, UPT, UPT, UR41, -0x1, URZ ;  /* 0xffffffff29157890 */ /* 0x000fc4000fffe0ff */
[----:B------:R-:W-:-:S03]  /*18c0*/  USEL UR24, UR24, 0x2, UP1 ;  /* 0x0000000218187887 */ /* 0x000fc60008800000 */
[----:B------:R-:W-:Y:S02]  /*18d0*/  @UP2 UIADD3 UR21, UPT, UPT, UR41, URZ, URZ ;  /* 0x000000ff29152290 */ /* 0x000fe4000fffe0ff */
[----:B------:R-:W-:Y:S02]  /*18e0*/  UIADD3 UR29, UPT, UPT, UR7, 0x10400, UR28 ;  /* 0x00010400071d7890 */ /* 0x000fe4000fffe01c */
[----:B------:R-:W-:Y:S02]  /*18f0*/  UIADD3 UR44, UPT, UPT, UR43, -UR41, URZ ;  /* 0x800000292b2c7290 */ /* 0x000fe4000fffe0ff */
[----:B------:R-:W-:Y:S01]  /*1900*/  UIADD3 UR21, UPT, UPT, UR21, 0x1, URZ ;  /* 0x0000000115157890 */ /* 0x000fe2000fffe0ff */
[----:B-1--4-:R-:W-:-:S11]  /*1910*/  UMOV UR5, URZ ;  /* 0x000000ff00057c82 */ /* 0x012fd60008000000 */
.L_x_43:
[----:B-1----:R-:W1:Y:S02]  /*1920*/  S2UR UR4, SR_CgaCtaId ;  /* 0x00000000000479c3 */ /* 0x002e640000008800 */
[----:B-1----:R-:W-:-:S09]  /*1930*/  UISETP.NE.AND UP0, UPT, UR4, URZ, UPT ;  /* 0x000000ff0400728c */ /* 0x002fd2000bf05270 */
[----:B------:R-:W-:Y:S05]  /*1940*/  BRA.U UP0, `(.L_x_24) ;  /* 0x0000000100287547 */ /* 0x000fea000b800000 */
[----:B------:R-:W-:Y:S02]  /*1950*/  LEA R0, R9, UR7, 0x3 ;  /* 0x0000000709007c11 */ /* 0x000fe4000f8e18ff */
[----:B------:R-:W-:-:S04]  /*1960*/  SHF.L.U32 R3, R8, 0x1f, RZ ;  /* 0x0000001f08037819 */ /* 0x000fc800000006ff */
[----:B------:R-:W1:Y:S02]  /*1970*/  SYNCS.PHASECHK.TRANS64.TRYWAIT P0, [R0+URZ+0x160], R3 ;  /* 0x00016003000075a7 */ /* 0x000e6400080011ff */
[----:B-1----:R-:W-:Y:S05]  /*1980*/  @!P0 BRA `(.L_x_25) ;  /* 0x0000008000588947 */ /* 0x002fea0003800000 */
.L_x_139:
[----:B------:R3:W-:Y:S01]  /*1990*/  SYNCS.ARRIVE.TRANS64.A1T0 RZ, [R0+URZ+0x150], RZ ;  /* 0x000150ff00ff79a7 */ /* 0x0007e200081000ff */
[----:B------:R-:W-:-:S05]  /*19a0*/  VIADD R9, R9, 0x1 ;  /* 0x0000000109097836 */ /* 0x000fca0000000000 */
[----:B------:R-:W-:-:S04]  /*19b0*/  ISETP.NE.AND P0, PT, R9, 0x2, PT ;  /* 0x000000020900780c */ /* 0x000fc80003f05270 */
[----:B-1----:R-:W-:Y:S02]  /*19c0*/  SEL R3, RZ, 0x1, P0 ;  /* 0x00000001ff037807 */ /* 0x002fe40000000000 */
[----:B------:R-:W-:Y:S02]  /*19d0*/  SEL R9, R9, RZ, P0 ;  /* 0x000000ff09097207 */ /* 0x000fe40000000000 */
[----:B------:R-:W-:-:S07]  /*19e0*/  LOP3.LUT R8, R8, R3, RZ, 0x3c, !PT ;  /* 0x0000000308087212 */ /* 0x000fce00078e3cff */
.L_x_24:
[----:B------:R-:W-:Y:S01]  /*19f0*/  ULEA UR4, UR5, UR7, 0x3 ;  /* 0x0000000705047291 */ /* 0x000fe2000f8e18ff */
[----:B---3--:R-:W-:Y:S01]  /*1a00*/  SHF.L.U32 R0, R12, 0x1f, RZ ;  /* 0x0000001f0c007819 */ /* 0x008fe200000006ff */
[----:B------:R-:W-:Y:S02]  /*1a10*/  UISETP.GE.U32.AND UP0, UPT, UR46, 0x7f, UPT ;  /* 0x0000007f2e00788c */ /* 0x000fe4000bf06070 */
[----:B------:R-:W-:Y:S02]  /*1a20*/  USHF.L.U32 UR35, UR30, 0x6, URZ ;  /* 0x000000061e237899 */ /* 0x000fe400080006ff */
[----:B------:R-:W-:Y:S01]  /*1a30*/  ULEA UR19, UR31, UR45, 0x8 ;  /* 0x0000002d1f137291 */ /* 0x000fe2000f8e40ff */
[----:B------:R-:W-:Y:S02]  /*1a40*/  UMOV UR13, URZ ;  /* 0x000000ff000d7c82 */ /* 0x000fe40008000000 */
[----:B------:R1:W3:Y:S02]  /*1a50*/  SYNCS.PHASECHK.TRANS64.TRYWAIT P0, [UR4+0x50], R0 ;  /* 0x00005000ff0075a7 */ /* 0x0002e40008001104 */
[----:B------:R-:W-:Y:S07]  /*1a60*/  BRA.U !UP0, `(.L_x_26) ;  /* 0x0000000108bc7547 */ /* 0x000fee000b800000 */
[----:B------:R-:W-:Y:S01]  /*1a70*/  UMOV UR6, URZ ;  /* 0x000000ff00067c82 */ /* 0x000fe20008000000 */
[----:B------:R-:W-:-:S05]  /*1a80*/  UMOV UR4, UR5 ;  /* 0x0000000500047c82 */ /* 0x000fca0008000000 */
.L_x_32:
[----:B------:R-:W-:Y:S01]  /*1a90*/  ULEA UR33, UR4, UR7, 0x3 ;  /* 0x0000000704217291 */ /* 0x000fe2000f8e18ff */
[----:B---3--:R-:W-:Y:S01]  /*1aa0*/  @!P3 MOV R2, 0x5000 ;  /* 0x000050000002b802 */ /* 0x008fe20000000f00 */
[----:B-1-34-:R-:W-:Y:S10]  /*1ab0*/  @P0 BRA `(.L_x_27) ;  /* 0x00000000000c0947 */ /* 0x01aff40003800000 */
[----:B------:R-:W-:-:S04]  /*1ac0*/  SHF.L.U32 R3, R12, 0x1f, RZ ;  /* 0x0000001f0c037819 */ /* 0x000fc800000006ff */
[----:B------:R-:W3:Y:S02]  /*1ad0*/  SYNCS.PHASECHK.TRANS64.TRYWAIT P0, [UR33+0x50], R3 ;  /* 0x00005003ff0075a7 */ /* 0x000ee40008001121 */
[----:B---3--:R-:W-:Y:S05]  /*1ae0*/  @!P0 BRA `(.L_x_28) ;  /* 0x0000008000148947 */ /* 0x008fea0003800000 */
.L_x_27:
[----:B------:R3:W-:Y:S01]  /*1af0*/  @!P3 SYNCS.ARRIVE.TRANS64 RZ, [UR33], R2 ;  /* 0x00000002ffffb9a7 */ /* 0x0007e20008000021 */
[----:B------:R-:W-:-:S04]  /*1b00*/  ULOP3.LUT UR5, UR24, 0x2, URZ, 0xfc, !UPT ;  /* 0x0000000218057892 */ /* 0x000fc8000f8efcff */
[----:B------:R-:W-:-:S09]  /*1b10*/  UISETP.NE.AND UP0, UPT, UR5, 0x2, UPT ;  /* 0x000000020500788c */ /* 0x000fd2000bf05270 */
[----:B------:R-:W-:Y:S05]  /*1b20*/  BRA.U UP0, `(.L_x_29) ;  /* 0x0000000100047547 */ /* 0x000fea000b800000 */
[----:B--2---:R-:W-:Y:S05]  /*1b30*/  BPT.TRAP 0x1 ;  /* 0x000000040000795c */ /* 0x004fea0000300000 */
.L_x_29:
[----:B------:R-:W-:Y:S04]  /*1b40*/  BSSY.RECONVERGENT B0, `(.L_x_30) ;  /* 0x0000003000007945 */ /* 0x000fe80003800200 */
[----:B------:R-:W-:Y:S05]  /*1b50*/  @P2 BRA `(.L_x_31) ;  /* 0x0000000000042947 */ /* 0x000fea0003800000 */
[----:B--2---:R-:W-:Y:S05]  /*1b60*/  BPT.TRAP 0x1 ;  /* 0x000000040000795c */ /* 0x004fea0000300000 */
.L_x_31:
[----:B--2---:R-:W-:Y:S05]  /*1b70*/  BSYNC.RECONVERGENT B0 ;  /* 0x0000000000007941 */ /* 0x004fea0003800200 */
.L_x_30:
[----:B------:R-:W-:Y:S02]  /*1b80*/  UIADD3 UR5, UPT, UPT, UR4, 0x1, URZ ;  /* 0x0000000104057890 */ /* 0x000fe4000fffe0ff */
[----:B------:R-:W-:Y:S02]  /*1b90*/  USHF.L.U32 UR34, UR6, 0x6, URZ ;  /* 0x0000000606227899 */ /* 0x000fe400080006ff */
[----:B------:R-:W-:Y:S02]  /*1ba0*/  UISETP.NE.AND UP0, UPT, UR5, 0xa, UPT ;  /* 0x0000000a0500788c */ /* 0x000fe4000bf05270 */
[----:B------:R-:W-:Y:S02]  /*1bb0*/  UIADD3 UR6, UPT, UPT, UR6, 0x1, URZ ;  /* 0x0000000106067890 */ /* 0x000fe4000fffe0ff */
[----:B------:R-:W-:Y:S02]  /*1bc0*/  USEL UR9, URZ, 0x1, UP0 ;  /* 0x00000001ff097887 */ /* 0x000fe40008000000 */
[----:B------:R-:W-:-:S02]  /*1bd0*/  USEL UR5, UR5, URZ, UP0 ;  /* 0x000000ff05057287 */ /* 0x000fc40008000000 */
[----:B------:R-:W-:Y:S02]  /*1be0*/  ULEA UR32, UR4, UR7, 0xc ;  /* 0x0000000704207291 */ /* 0x000fe4000f8e60ff */
[----:B------:R-:W-:Y:S01]  /*1bf0*/  ULEA UR8, UR5, UR7, 0x3 ;  /* 0x0000000705087291 */ /* 0x000fe2000f8e18ff */
[----:B------:R-:W-:Y:S01]  /*1c00*/  LOP3.LUT R12, R12, UR9, RZ, 0x3c, !PT ;  /* 0x000000090c0c7c12 */ /* 0x000fe2000f8e3cff */
[----:B------:R-:W-:Y:S02]  /*1c10*/  UIADD3 UR10, UP1, UPT, UR26, 0x80, URZ ;  /* 0x000000801a0a7890 */ /* 0x000fe4000ff3e0ff */
[----:B------:R-:W-:Y:S01]  /*1c20*/  ULEA UR16, UR4, UR28, 0xe ;  /* 0x0000001c04107291 */ /* 0x000fe2000f8e70ff */
[----:B-1----:R-:W-:Y:S01]  /*1c30*/  SHF.L.U32 R0, R12, 0x1f, RZ ;  /* 0x0000001f0c007819 */ /* 0x002fe200000006ff */
[----:B------:R-:W-:Y:S02]  /*1c40*/  UIADD3.X UR11, UPT, UPT, URZ, UR27, URZ, UP1, !UPT ;  /* 0x0000001bff0b7290 */ /* 0x000fe40008ffe4ff */
[----:B------:R-:W-:Y:S01]  /*1c50*/  UIADD3 UR32, UPT, UPT, UR32, 0x6400, URZ ;  /* 0x0000640020207890 */ /* 0x000fe2000fffe0ff */
[----:B------:R4:W1:Y:S01]  /*1c60*/  SYNCS.PHASECHK.TRANS64.TRYWAIT P0, [UR8+0x50], R0 ;  /* 0x00005000ff0075a7 */ /* 0x0008620008001108 */
[----:B------:R-:W-:-:S02]  /*1c70*/  UIADD3 UR8, UP0, UPT, UR26, 0x180, URZ ;  /* 0x000001801a087890 */ /* 0x000fc4000ff1e0ff */
[----:B------:R-:W-:Y:S02]  /*1c80*/  UIADD3 UR16, UPT, UPT, UR7, 0x10400, UR16 ;  /* 0x0001040007107890 */ /* 0x000fe4000fffe010 */
[----:B------:R-:W-:Y:S02]  /*1c90*/  UIADD3.X UR9, UPT, UPT, URZ, UR27, URZ, UP0, !UPT ;  /* 0x0000001bff097290 */ /* 0x000fe400087fe4ff */
[----:B------:R-:W-:Y:S01]  /*1ca0*/  UISETP.NE.AND UP0, UPT, UR6, UR21, UPT ;  /* 0x000000150600728c */ /* 0x000fe2000bf05270 */
[----:B------:R-:W-:Y:S01]  /*1cb0*/  UMOV UR12, 0x0 ;  /* 0x00000000000c7882 */ /* 0x000fe20000000000 */
[----:B------:R-:W-:Y:S01]  /*1cc0*/  UMOV UR13, 0x10000000 ;  /* 0x10000000000d7882 */ /* 0x000fe20000000000 */
[----:B------:R-:W-:Y:S01]  /*1cd0*/  UMOV UR4, 0x30000 ;  /* 0x0003000000047882 */ /* 0x000fe20000000000 */
[----:B------:R-:W-:Y:S01]  /*1ce0*/  UMOV UR20, UR36 ;  /* 0x0000002400147c82 */ /* 0x000fe20008000000 */
[----:B------:R-:W-:Y:S01]  /*1cf0*/  UMOV UR17, UR33 ;  /* 0x0000002100117c82 */ /* 0x000fe20008000000 */
[----:B------:R-:W-:Y:S01]  /*1d00*/  UMOV UR18, UR34 ;  /* 0x0000002200127c82 */ /* 0x000fe20008000000 */
[----:B------:R-:W-:Y:S01]  /*1d10*/  UTMALDG.3D [UR32], [UR10], desc[UR12] ;  /* 0x00000c200a0075b4 */ /* 0x000fe20008011000 */
[----:B------:R2:W-:Y:S02]  /*1d20*/  UTMALDG.3D.MULTICAST [UR16], [UR8], UR4, desc[UR12] ;  /* 0x00000c10080073b4 */ /* 0x0005e40008011804 */
[----:B--2---:R-:W-:Y:S01]  /*1d30*/  UMOV UR13, UR21 ;  /* 0x00000015000d7c82 */ /* 0x004fe20008000000 */
[----:B------:R-:W-:Y:S01]  /*1d40*/  UMOV UR4, UR5 ;  /* 0x0000000500047c82 */ /* 0x000fe20008000000 */
[----:B------:R-:W-:Y:S05]  /*1d50*/  BRA.U UP0, `(.L_x_32) ;  /* 0xfffffffd004c7547 */ /* 0x000fea000b83ffff */
.L_x_26:
[----:B------:R-:W-:Y:S01]  /*1d60*/  ULEA UR4, UR5, UR7, 0x3 ;  /* 0x0000000705047291 */ /* 0x000fe2000f8e18ff */
[----:B-1--4-:R-:W-:Y:S01]  /*1d70*/  SHF.L.U32 R0, R12, 0x1f, RZ ;  /* 0x0000001f0c007819 */ /* 0x012fe200000006ff */
[----:B------:R-:W-:Y:S01]  /*1d80*/  @!P1 SYNCS.ARRIVE.TRANS64.A1T0 RZ, [UR7+0xe8], RZ ;  /* 0x0000e8ffffff99a7 */ /* 0x000fe20008100007 */
[----:B------:R-:W-:-:S06]  /*1d90*/  UISETP.GT.AND UP0, UPT, UR43, UR41, UPT ;  /* 0x000000292b00728c */ /* 0x000fcc000bf04270 */
[----:B---3--:R1:W3:Y:S03]  /*1da0*/  SYNCS.PHASECHK.TRANS64.TRYWAIT P0, [UR4+0x50], R0 ;  /* 0x00005000ff0075a7 */ /* 0x0082e60008001104 */
[----:B------:R-:W-:Y:S05]  /*1db0*/  BRA.U !UP0, `(.L_x_33) ;  /* 0x0000000108bc7547 */ /* 0x000fea000b800000 */
[----:B------:R-:W-:Y:S01]  /*1dc0*/  UIADD3 UR25, UPT, UPT, UR44, UR13, URZ ;  /* 0x0000000d2c197290 */ /* 0x000fe2000fffe0ff */
[----:B------:R-:W-:-:S11]  /*1dd0*/  UMOV UR4, UR5 ;  /* 0x0000000500047c82 */ /* 0x000fd60008000000 */
.L_x_39:
[----:B------:R-:W-:Y:S01]  /*1de0*/  ULEA UR9, UR4, UR7, 0x3 ;  /* 0x0000000704097291 */ /* 0x000fe2000f8e18ff */
[----:B---3--:R-:W-:Y:S01]  /*1df0*/  @!P3 MOV R2, 0x5000 ;  /* 0x000050000002b802 */ /* 0x008fe20000000f00 */
[----:B-1-3--:R-:W-:Y:S10]  /*1e00*/  @P0 BRA `(.L_x_34) ;  /* 0x00000000000c0947 */ /* 0x00aff40003800000 */
[----:B------:R-:W-:-:S04]  /*1e10*/  SHF.L.U32 R3, R12, 0x1f, RZ ;  /* 0x0000001f0c037819 */ /* 0x000fc800000006ff */
[----:B------:R-:W3:Y:S02]  /*1e20*/  SYNCS.PHASECHK.TRANS64.TRYWAIT P0, [UR9+0x50], R3 ;  /* 0x00005003ff0075a7 */ /* 0x000ee40008001109 */
[----:B---3--:R-:W-:Y:S05]  /*1e30*/  @!P0 BRA `(.L_x_35) ;  /* 0x0000007c00588947 */ /* 0x008fea0003800000 */
.L_x_34:
[----:B------:R3:W-:Y:S01]  /*1e40*/  @!P3 SYNCS.ARRIVE.TRANS64 RZ, [UR9], R2 ;  /* 0x00000002ffffb9a7 */ /* 0x0007e20008000009 */
[----:B------:R-:W-:-:S04]  /*1e50*/  ULOP3.LUT UR5, UR24, 0x2, URZ, 0xfc, !UPT ;  /* 0x0000000218057892 */ /* 0x000fc8000f8efcff */
[----:B------:R-:W-:-:S09]  /*1e60*/  UISETP.NE.AND UP0, UPT, UR5, 0x2, UPT ;  /* 0x000000020500788c */ /* 0x000fd2000bf05270 */
[----:B------:R-:W-:Y:S05]  /*1e70*/  BRA.U UP0, `(.L_x_36) ;  /* 0x0000000100047547 */ /* 0x000fea000b800000 */
[----:B--2---:R-:W-:Y:S05]  /*1e80*/  BPT.TRAP 0x1 ;  /* 0x000000040000795c */ /* 0x004fea0000300000 */
.L_x_36:
[----:B------:R-:W-:Y:S04]  /*1e90*/  BSSY.RECONVERGENT B0, `(.L_x_37) ;  /* 0x0000003000007945 */ /* 0x000fe80003800200 */
[----:B------:R-:W-:Y:S05]  /*1ea0*/  @P2 BRA `(.L_x_38) ;  /* 0x0000000000042947 */ /* 0x000fea0003800000 */
[----:B--2---:R-:W-:Y:S05]  /*1eb0*/  BPT.TRAP 0x1 ;  /* 0x000000040000795c */ /* 0x004fea0000300000 */
.L_x_38:
[----:B--2---:R-:W-:Y:S05]  /*1ec0*/  BSYNC.RECONVERGENT B0 ;  /* 0x0000000000007941 */ /* 0x004fea0003800200 */
.L_x_37:
[----:B------:R-:W-:Y:S02]  /*1ed0*/  UIADD3 UR5, UPT, UPT, UR4, 0x1, URZ ;  /* 0x0000000104057890 */ /* 0x000fe4000fffe0ff */
[----:B------:R-:W-:Y:S02]  /*1ee0*/  UIADD3 UR14, UP1, UPT, UR26, 0x80, URZ ;  /* 0x000000801a0e7890 */ /* 0x000fe4000ff3e0ff */
[----:B------:R-:W-:Y:S02]  /*1ef0*/  UISETP.NE.AND UP0, UPT, UR5, 0xa, UPT ;  /* 0x0000000a0500788c */ /* 0x000fe4000bf05270 */
[----:B------:R-:W-:Y:S02]  /*1f00*/  USHF.L.U32 UR10, UR13, 0x6, URZ ;  /* 0x000000060d0a7899 */ /* 0x000fe400080006ff */
[----:B------:R-:W-:Y:S02]  /*1f10*/  USEL UR8, URZ, 0x1, UP0 ;  /* 0x00000001ff087887 */ /* 0x000fe40008000000 */
[----:B------:R-:W-:-:S02]  /*1f20*/  USEL UR5, UR5, URZ, UP0 ;  /* 0x000000ff05057287 */ /* 0x000fc40008000000 */
[----:B------:R-:W-:Y:S02]  /*1f30*/  UIADD3 UR22, UP0, UPT, UR26, 0x180, URZ ;  /* 0x000001801a167890 */ /* 0x000fe4000ff1e0ff */
[----:B------:R-:W-:Y:S01]  /*1f40*/  LOP3.LUT R12, R12, UR8, RZ, 0x3c, !PT ;  /* 0x000000080c0c7c12 */ /* 0x000fe2000f8e3cff */
[----:B------:R-:W-:Y:S02]  /*1f50*/  ULEA UR8, UR4, UR7, 0xc ;  /* 0x0000000704087291 */ /* 0x000fe4000f8e60ff */
[----:B------:R-:W-:Y:S01]  /*1f60*/  ULEA UR6, UR5, UR7, 0x3 ;  /* 0x0000000705067291 */ /* 0x000fe2000f8e18ff */
[----:B-1----:R-:W-:Y:S01]  /*1f70*/  SHF.L.U32 R0, R12, 0x1f, RZ ;  /* 0x0000001f0c007819 */ /* 0x002fe200000006ff */
[----:B------:R-:W-:Y:S02]  /*1f80*/  UIADD3 UR8, UPT, UPT, UR8, 0x6400, URZ ;  /* 0x0000640008087890 */ /* 0x000fe4000fffe0ff */
[----:B------:R-:W-:Y:S02]  /*1f90*/  UIADD3.X UR15, UPT, UPT, URZ, UR27, URZ, UP1, !UPT ;  /* 0x0000001bff0f7290 */ /* 0x000fe40008ffe4ff */
[----:B------:R-:W-:-:S02]  /*1fa0*/  ULEA UR16, UR4, UR29, 0xe ;  /* 0x0000001d04107291 */ /* 0x000fc4000f8e70ff */
[----:B------:R-:W-:Y:S01]  /*1fb0*/  UIADD3.X UR23, UPT, UPT, URZ, UR27, URZ, UP0, !UPT ;  /* 0x0000001bff177290 */ /* 0x000fe200087fe4ff */
[----:B------:R4:W1:Y:S01]  /*1fc0*/  SYNCS.PHASECHK.TRANS64.TRYWAIT P0, [UR6+0x50], R0 ;  /* 0x00005000ff0075a7 */ /* 0x0008620008001106 */
[----:B------:R-:W-:Y:S01]  /*1fd0*/  UMOV UR30, 0x0 ;  /* 0x00000000001e7882 */ /* 0x000fe20000000000 */
[----:B------:R-:W-:Y:S01]  /*1fe0*/  UMOV UR31, 0x10000000 ;  /* 0x10000000001f7882 */ /* 0x000fe20000000000 */
[----:B------:R-:W-:Y:S01]  /*1ff0*/  UMOV UR11, UR35 ;  /* 0x00000023000b7c82 */ /* 0x000fe20008000000 */
[----:B------:R-:W-:Y:S01]  /*2000*/  UMOV UR12, UR36 ;  /* 0x00000024000c7c82 */ /* 0x000fe20008000000 */
[----:B------:R-:W-:Y:S01]  /*2010*/  UMOV UR6, 0x30000 ;  /* 0x0003000000067882 */ /* 0x000fe20000000000 */
[----:B------:R-:W-:Y:S01]  /*2020*/  UMOV UR20, UR36 ;  /* 0x0000002400147c82 */ /* 0x000fe20008000000 */
[----:B------:R-:W-:Y:S01]  /*2030*/  UMOV UR17, UR9 ;  /* 0x0000000900117c82 */ /* 0x000fe20008000000 */
[----:B------:R-:W-:Y:S01]  /*2040*/  UMOV UR18, UR10 ;  /* 0x0000000a00127c82 */ /* 0x000fe20008000000 */
[----:B------:R4:W-:Y:S01]  /*2050*/  UTMALDG.3D [UR8], [UR14], desc[UR30] ;  /* 0x00001e080e0075b4 */ /* 0x0009e20008011000 */
[----:B------:R-:W-:Y:S01]  /*2060*/  UIADD3 UR13, UPT, UPT, UR13, 0x1, URZ ;  /* 0x000000010d0d7890 */ /* 0x000fe2000fffe0ff */
[----:B------:R-:W-:-:S03]  /*2070*/  UMOV UR4, UR5 ;  /* 0x0000000500047c82 */ /* 0x000fc60008000000 */
[----:B------:R-:W-:Y:S01]  /*2080*/  UISETP.NE.AND UP0, UPT, UR13, UR25, UPT ;  /* 0x000000190d00728c */ /* 0x000fe2000bf05270 */
[----:B------:R4:W-:Y:S08]  /*2090*/  UTMALDG.3D.MULTICAST [UR16], [UR22], UR6, desc[UR30] ;  /* 0x00001e10160073b4 */ /* 0x0009f00008011806 */
[----:B----4-:R-:W-:Y:S05]  /*20a0*/  BRA.U UP0, `(.L_x_39) ;  /* 0xfffffffd004c7547 */ /* 0x010fea000b83ffff */
.L_x_33:
[C---:B------:R-:W-:Y:S01]  /*20b0*/  LEA R3, R11.reuse, UR7, 0x3 ;  /* 0x000000070b037c11 */ /* 0x040fe2000f8e18ff */
[----:B------:R-:W-:Y:S01]  /*20c0*/  NOP ;  /* 0x0000000000007918 */ /* 0x000fe20000000000 */
[----:B-1----:R-:W-:Y:S02]  /*20d0*/  SHF.L.U32 R0, R10, 0x1f, RZ ;  /* 0x0000001f0a007819 */ /* 0x002fe400000006ff */
[----:B------:R-:W-:Y:S02]  /*20e0*/  LEA R5, R11, UR7, 0x4 ;  /* 0x000000070b057c11 */ /* 0x000fe4000f8e20ff */
[----:B---3--:R-:W1:Y:S02]  /*20f0*/  SYNCS.PHASECHK.TRANS64.TRYWAIT P0, [R3+URZ+0xf0], R0 ;  /* 0x0000f000030075a7 */ /* 0x008e6400080011ff */
[----:B-1----:R-:W-:Y:S05]  /*2100*/  @!P0 BRA `(.L_x_40) ;  /* 0x0000007800bc8947 */ /* 0x002fea0003800000 */
.L_x_142:
[----:B------:R-:W3:Y:S01]  /*2110*/  LDS.128 R4, [R5+0x180] ;  /* 0x0001800005047984 */ /* 0x000ee20000000c00 */
[----:B------:R-:W-:Y:S01]  /*2120*/  UISETP.GE.AND UP0, UPT, UR42, 0x1, UPT ;  /* 0x000000012a00788c */ /* 0x000fe2000bf06270 */
[----:B------:R-:W-:Y:S01]  /*2130*/  @!PT LDS RZ, [RZ] ;  /* 0x00000000fffff984 */ /* 0x000fe20000000800 */
[----:B------:R-:W-:Y:S01]  /*2140*/  @!PT LDS RZ, [RZ] ;  /* 0x00000000fffff984 */ /* 0x000fe20000000800 */
[----:B------:R-:W-:Y:S01]  /*2150*/  @!PT LDS RZ, [RZ] ;  /* 0x00000000fffff984 */ /* 0x000fe20000000800 */
[----:B------:R-:W-:Y:S01]  /*2160*/  @!PT LDS RZ, [RZ] ;  /* 0x00000000fffff984 */ /* 0x000fe20000000800 */
[----:B------:R4:W-:Y:S06]  /*2170*/  MEMBAR.ALL.CTA ;  /* 0x0000000000007992 */ /* 0x0009ec0000008000 */
[----:B----4-:R-:W4:Y:S01]  /*2180*/  FENCE.VIEW.ASYNC.S ;  /* 0x00000000000073c6 */ /* 0x010f220000000000 */
[----:B---3--:R-:W-:-:S13]  /*2190*/  LOP3.LUT P0, RZ, R6, 0x1, RZ, 0xc0, !PT ;  /* 0x0000000106ff7812 */ /* 0x008fda000780c0ff */
[----:B----4-:R-:W-:Y:S01]  /*21a0*/  VOTEU.ANY UP1, P0 ;  /* 0x0000000000ff7886 */ /* 0x010fe20000020100 */
[----:B------:R-:W-:-:S13]  /*21b0*/  PLOP3.LUT P0, PT, PT, PT, UP1, 0x80, 0x8 ;  /* 0x000000000008781c */ /* 0x000fda0003f0f018 */
[----:B-1----:R-:W-:Y:S02]  /*21c0*/  @P0 LOP3.LUT R0, R5, 0xffff, RZ, 0xc0, !PT ;  /* 0x0000ffff05000812 */ /* 0x002fe400078ec0ff */
[----:B------:R-:W-:Y:S02]  /*21d0*/  @P0 MOV R2, R4 ;  /* 0x0000000400020202 */ /* 0x000fe40000000f00 */
[----:B------:R-:W-:Y:S01]  /*21e0*/  @P0 R2UR UR6, R0 ;  /* 0x00000000000602ca */ /* 0x000fe200000e0000 */
[----:B------:R-:W-:Y:S01]  /*21f0*/  VIADD R0, R3, 0x100 ;  /* 0x0000010003007836 */ /* 0x000fe20000000000 */
[----:B------:R-:W-:Y:S02]  /*2200*/  @P0 SHF.R.U32.HI R4, RZ, 0x10, R5 ;  /* 0x00000010ff040819 */ /* 0x000fe40000011605 */
[----:B------:R-:W-:Y:S02]  /*2210*/  @P0 R2UR UR8, R2 ;  /* 0x00000000020802ca */ /* 0x000fe400000e0000 */
[----:B------:R-:W-:-:S02]  /*2220*/  PRMT R0, RZ, 0x654, R0 ;  /* 0x00000654ff007816 */ /* 0x000fc40000000000 */
[----:B------:R-:W-:Y:S02]  /*2230*/  @P0 R2UR UR4, R4 ;  /* 0x00000000040402ca */ /* 0x000fe400000e0000 */
[----:B------:R1:W-:Y:S03]  /*2240*/  SYNCS.ARRIVE.TRANS64.RED.A1T0 RZ, [R0+URZ], RZ ;  /* 0x000000ff00ff79a7 */ /* 0x0003e600081004ff */
[----:B------:R-:W-:-:S04]  /*2250*/  @UP1 UMOV UR37, UR6 ;  /* 0x0000000600251c82 */ /* 0x000fc80008000000 */
[----:B------:R-:W-:-:S04]  /*2260*/  @UP1 UMOV UR38, UR8 ;  /* 0x0000000800261c82 */ /* 0x000fc80008000000 */
[----:B------:R-:W-:Y:S01]  /*2270*/  @UP1 UMOV UR36, UR4 ;  /* 0x0000000400241c82 */ /* 0x000fe20008000000 */
[----:B------:R-:W-:Y:S05]  /*2280*/  BRA.U !UP0, `(.L_x_41) ;  /* 0x0000000108d47547 */ /* 0x000fea000b800000 */
[----:B------:R-:W2:Y:S01]  /*2290*/  LDCU.128 UR12, c[0x0][0xb10] ;  /* 0x00016200ff0c77ac */ /* 0x000ea20008000c00 */
[----:B------:R-:W3:Y:S01]  /*22a0*/  LDCU UR25, c[0x0][0xb20] ;  /* 0x00016400ff1977ac */ /* 0x000ee20008000800 */
[----:B------:R-:W4:Y:S01]  /*22b0*/  LDCU UR20, c[0x0][0xb0c] ;  /* 0x00016180ff1477ac */ /* 0x000f220008000800 */
[----:B------:R-:W1:Y:S01]  /*22c0*/  LDCU.64 UR10, c[0x0][0xb28] ;  /* 0x00016500ff0a77ac */ /* 0x000e620008000a00 */
[----:B------:R-:W-:Y:S02]  /*22d0*/  UISETP.NE.AND UP3, UPT, UR42, 0x1, UPT ;  /* 0x000000012a00788c */ /* 0x000fe4000bf65270 */
[----:B--2---:R-:W-:Y:S02]  /*22e0*/  UIMAD.WIDE.U32 UR16, UR39, UR15, URZ ;  /* 0x0000000f271072a5 */ /* 0x004fe4000f8e00ff */
[----:B------:R-:W-:Y:S02]  /*22f0*/  UIMAD.WIDE.U32 UR8, UR40, UR12, URZ ;  /* 0x0000000c280872a5 */ /* 0x000fe4000f8e00ff */
[----:B------:R-:W-:-:S02]  /*2300*/  UISETP.NE.AND UP0, UPT, UR14, 0x1, UPT ;  /* 0x000000010e00788c */ /* 0x000fc4000bf05270 */
[----:B------:R-:W-:Y:S01]  /*2310*/  UIMAD.WIDE.U32 UR22, UR37, UR15, URZ ;  /* 0x0000000f251672a5 */ /* 0x000fe2000f8e00ff */
[----:B------:R-:W-:Y:S02]  /*2320*/  UMOV UR16, UR17 ;  /* 0x0000001100107c82 */ /* 0x000fe40008000000 */
[----:B------:R-:W-:Y:S01]  /*2330*/  UMOV UR8, UR9 ;  /* 0x0000000900087c82 */ /* 0x000fe20008000000 */
[----:B---3--:R-:W-:Y:S02]  /*2340*/  USHF.R.U32.HI UR16, URZ, UR25, UR16 ;  /* 0x00000019ff107299 */ /* 0x008fe40008011610 */
[----:B----4-:R-:W-:Y:S02]  /*2350*/  UISETP.NE.AND UP2, UPT, UR20, 0x1, UPT ;  /* 0x000000011400788c */ /* 0x010fe4000bf45270 */
[----:B------:R-:W-:Y:S02]  /*2360*/  USHF.R.U32.HI UR8, URZ, UR13, UR8 ;  /* 0x0000000dff087299 */ /* 0x000fe40008011608 */
[----:B------:R-:W-:-:S02]  /*2370*/  USEL UR6, UR39, UR16, !UP0 ;  /* 0x0000001027067287 */ /* 0x000fc4000c000000 */
[----:B------:R-:W-:Y:S02]  /*2380*/  USEL UR8, UR40, UR8, !UP2 ;  /* 0x0000000828087287 */ /* 0x000fe4000d000000 */
[----:B-1----:R-:W-:Y:S01]  /*2390*/  UIMAD.WIDE.U32 UR16, UR6, UR10, URZ ;  /* 0x0000000a061072a5 */ /* 0x002fe2000f8e00ff */
[----:B------:R-:W-:Y:S01]  /*23a0*/  UMOV UR4, UR23 ;  /* 0x0000001700047c82 */ /* 0x000fe20008000000 */
[----:B------:R-:W-:Y:S02]  /*23b0*/  UIMAD.WIDE.U32 UR18, UR38, UR12, URZ ;  /* 0x0000000c261272a5 */ /* 0x000fe4000f8e00ff */
[----:B------:R-:W-:-:S03]  /*23c0*/  UIMAD.WIDE.U32 UR22, UR8, UR10, URZ ;  /* 0x0000000a081672a5 */ /* 0x000fc6000f8e00ff */
[----:B------:R-:W-:Y:S01]  /*23d0*/  UMOV UR16, UR17 ;  /* 0x0000001100107c82 */ /* 0x000fe20008000000 */
[----:B------:R-:W-:Y:S02]  /*23e0*/  USHF.R.U32.HI UR4, URZ, UR25, UR4 ;  /* 0x00000019ff047299 */ /* 0x000fe40008011604 */
[----:B------:R-:W-:Y:S01]  /*23f0*/  @UP3 USHF.R.U32.HI UR6, URZ, UR11, UR16 ;  /* 0x0000000bff063299 */ /* 0x000fe20008011610 */
[----:B------:R-:W-:Y:S01]  /*2400*/  UMOV UR18, UR19 ;  /* 0x0000001300127c82 */ /* 0x000fe20008000000 */
[----:B------:R-:W-:Y:S01]  /*2410*/  UMOV UR22, UR23 ;  /* 0x0000001700167c82 */ /* 0x000fe20008000000 */
[----:B------:R-:W-:Y:S02]  /*2420*/  USHF.R.U32.HI UR13, URZ, UR13, UR18 ;  /* 0x0000000dff0d7299 */ /* 0x000fe40008011612 */
[----:B------:R-:W-:Y:S02]  /*2430*/  USEL UR4, UR37, UR4, !UP0 ;  /* 0x0000000425047287 */ /* 0x000fe4000c000000 */
[----:B------:R-:W-:-:S02]  /*2440*/  @UP3 USHF.R.U32.HI UR8, URZ, UR11, UR22 ;  /* 0x0000000bff083299 */ /* 0x000fc40008011616 */
[----:B------:R-:W-:Y:S02]  /*2450*/  UIMAD UR9, UR42, UR6, URZ ;  /* 0x000000062a0972a4 */ /* 0x000fe4000f8e02ff */
[----:B------:R-:W-:Y:S02]  /*2460*/  USEL UR6, UR38, UR13, !UP2 ;  /* 0x0000000d26067287 */ /* 0x000fe4000d000000 */
[----:B------:R-:W-:Y:S02]  /*2470*/  UIMAD UR12, UR42, UR8, URZ ;  /* 0x000000082a0c72a4 */ /* 0x000fe4000f8e02ff */
[----:B------:R-:W-:Y:S02]  /*2480*/  UISETP.GE.AND UP0, UPT, UR4, UR9, UPT ;  /* 0x000000090400728c */ /* 0x000fe4000bf06270 */
[----:B------:R-:W-:Y:S02]  /*2490*/  UIMAD.WIDE.U32 UR16, UR4, UR10, URZ ;  /* 0x0000000a041072a5 */ /* 0x000fe4000f8e00ff */
[----:B------:R-:W-:-:S02]  /*24a0*/  UISETP.GE.OR UP0, UPT, UR6, UR12, UP0 ;  /* 0x0000000c0600728c */ /* 0x000fc40008706670 */
[----:B------:R-:W-:Y:S02]  /*24b0*/  UIMAD.WIDE.U32 UR12, UR6, UR10, URZ ;  /* 0x0000000a060c72a5 */ /* 0x000fe4000f8e00ff */
[----:B------:R-:W-:Y:S01]  /*24c0*/  UIADD3 UR15, UPT, UPT, -UR4, URZ, URZ ;  /* 0x000000ff040f7290 */ /* 0x000fe2000fffe1ff */
[----:B------:R-:W-:Y:S01]  /*24d0*/  UMOV UR10, UR17 ;  /* 0x00000011000a7c82 */ /* 0x000fe20008000000 */
[----:B------:R-:W-:Y:S02]  /*24e0*/  UIADD3 UR12, UPT, UPT, -UR6, URZ, URZ ;  /* 0x000000ff060c7290 */ /* 0x000fe4000fffe1ff */
[----:B------:R-:W-:-:S03]  /*24f0*/  USHF.R.U32.HI UR10, URZ, UR11, UR10 ;  /* 0x0000000bff0a7299 */ /* 0x000fc6000801160a */
[----:B------:R-:W-:Y:S01]  /*2500*/  @!UP0 UMOV UR9, UR13 ;  /* 0x0000000d00098c82 */ /* 0x000fe20008000000 */
[----:B------:R-:W-:Y:S02]  /*2510*/  UIMAD UR15, UR14, UR15, UR37 ;  /* 0x0000000f0e0f72a4 */ /* 0x000fe4000f8e0225 */
[----:B------:R-:W-:Y:S02]  /*2520*/  USEL UR10, UR4, UR10, !UP3 ;  /* 0x0000000a040a7287 */ /* 0x000fe4000d800000 */
[----:B------:R-:W-:Y:S02]  /*2530*/  @!UP0 USHF.R.U32.HI UR9, URZ, UR11, UR9 ;  /* 0x0000000bff098299 */ /* 0x000fe40008011609 */
[----:B------:R-:W-:Y:S02]  /*2540*/  UIADD3 UR11, UPT, UPT, -UR10, URZ, URZ ;  /* 0x000000ff0a0b7290 */ /* 0x000fe4000fffe1ff */
[----:B------:R-:W-:Y:S02]  /*2550*/  @!UP0 USEL UR9, UR6, UR9, !UP3 ;  /* 0x0000000906098287 */ /* 0x000fe4000d800000 */
[----:B------:R-:W-:-:S02]  /*2560*/  UIMAD UR11, UR42, UR11, UR4 ;  /* 0x0000000b2a0b72a4 */ /* 0x000fc4000f8e0204 */
[----:B------:R-:W-:Y:S02]  /*2570*/  @!UP0 UIADD3 UR10, UPT, UPT, UR10, -UR9, URZ ;  /* 0x800000090a0a8290 */ /* 0x000fe4000fffe0ff */
[----:B------:R-:W-:Y:S02]  /*2580*/  @!UP0 UIMAD UR9, UR11, UR8, UR9 ;  /* 0x000000080b0982a4 */ /* 0x000fe4000f8e0209 */
[----:B------:R-:W-:Y:S02]  /*2590*/  @!UP0 UIMAD UR4, UR42, UR10, UR6 ;  /* 0x0000000a2a0482a4 */ /* 0x000fe4000f8e0206 */
[----:B------:R-:W-:Y:S02]  /*25a0*/  UIMAD UR8, UR20, UR12, UR38 ;  /* 0x0000000c140872a4 */ /* 0x000fe4000f8e0226 */
[----:B------:R-:W-:Y:S01]  /*25b0*/  UIMAD UR37, UR4, UR14, UR15 ;  /* 0x0000000e042572a4 */ /* 0x000fe2000f8e020f */
[----:B------:R-:W-:Y:S02]  /*25c0*/  @!UP0 UMOV UR6, UR9 ;  /* 0x0000000900068c82 */ /* 0x000fe40008000000 */
[----:B------:R-:W-:-:S12]  /*25d0*/  UIMAD UR38, UR6, UR20, UR8 ;  /* 0x00000014062672a4 */ /* 0x000fd8000f8e0208 */
.L_x_41:
[----:B------:R-:W3:Y:S02]  /*25e0*/  LDCU UR4, c[0x0][0xb30] ;  /* 0x00016600ff0477ac */ /* 0x000ee40008000800 */
[----:B---3--:R-:W-:-:S09]  /*25f0*/  UISETP.NE.AND UP0, UPT, UR4, 0x1, UPT ;  /* 0x000000010400788c */ /* 0x008fd2000bf05270 */
[----:B------:R-:W-:Y:S05]  /*2600*/  BRA.U UP0, `(.L_x_42) ;  /* 0x0000000100447547 */ /* 0x000fea000b800000 */
[----:B------:R-:W3:Y:S01]  /*2610*/  LDCU.128 UR12, c[0x0][0xb10] ;  /* 0x00016200ff0c77ac */ /* 0x000ee20008000c00 */
[----:B------:R-:W4:Y:S01]  /*2620*/  LDCU UR16, c[0x0][0xb0c] ;  /* 0x00016180ff1077ac */ /* 0x000f220008000800 */
[----:B------:R-:W1:Y:S01]  /*2630*/  LDCU UR17, c[0x0][0xb20] ;  /* 0x00016400ff1177ac */ /* 0x000e620008000800 */
[----:B---3--:R-:W-:Y:S02]  /*2640*/  UIMAD.WIDE.U32 UR10, UR38, UR12, URZ ;  /* 0x0000000c260a72a5 */ /* 0x008fe4000f8e00ff */
[----:B------:R-:W-:Y:S02]  /*2650*/  UIMAD.WIDE.U32 UR8, UR37, UR15, URZ ;  /* 0x0000000f250872a5 */ /* 0x000fe4000f8e00ff */
[----:B----4-:R-:W-:Y:S02]  /*2660*/  UISETP.NE.AND UP2, UPT, UR16, 0x1, UPT ;  /* 0x000000011000788c */ /* 0x010fe4000bf45270 */
[----:B------:R-:W-:Y:S01]  /*2670*/  UISETP.NE.AND UP0, UPT, UR14, 0x1, UPT ;  /* 0x000000010e00788c */ /* 0x000fe2000bf05270 */
[----:B------:R-:W-:-:S02]  /*2680*/  UMOV UR6, UR11 ;  /* 0x0000000b00067c82 */ /* 0x000fc40008000000 */
[----:B------:R-:W-:Y:S01]  /*2690*/  UMOV UR4, UR9 ;  /* 0x0000000900047c82 */ /* 0x000fe20008000000 */
[----:B------:R-:W-:Y:S02]  /*26a0*/  USHF.R.U32.HI UR6, URZ, UR13, UR6 ;  /* 0x0000000dff067299 */ /* 0x000fe40008011606 */
[----:B-1----:R-:W-:Y:S02]  /*26b0*/  USHF.R.U32.HI UR4, URZ, UR17, UR4 ;  /* 0x00000011ff047299 */ /* 0x002fe40008011604 */
[----:B------:R-:W-:Y:S02]  /*26c0*/  USEL UR6, UR38, UR6, !UP2 ;  /* 0x0000000626067287 */ /* 0x000fe4000d000000 */
[----:B------:R-:W-:-:S04]  /*26d0*/  USEL UR4, UR37, UR4, !UP0 ;  /* 0x0000000425047287 */ /* 0x000fc8000c000000 */
[----:B------:R-:W-:Y:S02]  /*26e0*/  UIADD3 UR8, UPT, UPT, UR6, -UR4, URZ ;  /* 0x8000000406087290 */ /* 0x000fe4000fffe0ff */
[----:B------:R-:W-:Y:S02]  /*26f0*/  UIADD3 UR4, UPT, UPT, -UR6, UR4, URZ ;  /* 0x0000000406047290 */ /* 0x000fe4000fffe1ff */
[----:B------:R-:W-:Y:S02]  /*2700*/  UIMAD UR37, UR8, UR14, UR37 ;  /* 0x0000000e082572a4 */ /* 0x000fe4000f8e0225 */
[----:B------:R-:W-:-:S12]  /*2710*/  UIMAD UR38, UR4, UR16, UR38 ;  /* 0x00000010042672a4 */ /* 0x000fd8000f8e0226 */
.L_x_42:
[----:B------:R-:W-:Y:S01]  /*2720*/  VIADD R11, R11, 0x1 ;  /* 0x000000010b0b7836 */ /* 0x000fe20000000000 */
[----:B------:R-:W-:Y:S01]  /*2730*/  R2UR UR4, R87 ;  /* 0x00000000570472ca */ /* 0x000fe200000e0000 */
[----:B------:R-:W-:Y:S01]  /*2740*/  UIADD3 UR31, UPT, UPT, UR37, UR59, URZ ;  /* 0x0000003b251f7290 */ /* 0x000fe2000fffe0ff */
[----:B------:R-:W-:Y:S02]  /*2750*/  PLOP3.LUT P1, PT, PT, PT, PT, 0x80, 0x8 ;  /* 0x000000000008781c */ /* 0x000fe40003f2f070 */
[----:B------:R-:W-:-:S04]  /*2760*/  ISETP.NE.AND P0, PT, R11, 0x2, PT ;  /* 0x000000020b00780c */ /* 0x000fc80003f05270 */
[----:B------:R-:W-:Y:S02]  /*2770*/  SEL R3, RZ, 0x1, P0 ;  /* 0x00000001ff037807 */ /* 0x000fe40000000000 */
[----:B------:R-:W-:Y:S02]  /*2780*/  SEL R11, R11, RZ, P0 ;  /* 0x000000ff0b0b7207 */ /* 0x000fe40000000000 */
[----:B------:R-:W-:Y:S01]  /*2790*/  LOP3.LUT R10, R10, R3, RZ, 0x3c, !PT ;  /* 0x000000030a0a7212 */ /* 0x000fe200078e3cff */
[----:B------:R-:W-:Y:S01]  /*27a0*/  UIADD3 UR30, UPT, UPT, UR38, UR4, URZ ;  /* 0x00000004261e7290 */ /* 0x000fe2000fffe0ff */
[----:B------:R-:W-:Y:S11]  /*27b0*/  BRA.U UP1, `(.L_x_43) ;  /* 0xfffffff101587547 */ /* 0x000ff6000b83ffff */
[----:B------:R-:W-:Y:S01]  /*27c0*/  UIADD3 UR7, UPT, UPT, UR7, 0x50, URZ ;  /* 0x0000005007077890 */ /* 0x000fe2000fffe0ff */
[----:B------:R-:W-:-:S03]  /*27d0*/  SHF.L.U32 R3, R12, 0x1f, RZ ;  /* 0x0000001f0c037819 */ /* 0x000fc600000006ff */
[----:B------:R-:W-:-:S09]  /*27e0*/  ULEA UR4, UR5, UR7, 0x3 ;  /* 0x0000000705047291 */ /* 0x000fd2000f8e18ff */
[----:B------:R-:W3:Y:S02]  /*27f0*/  SYNCS.PHASECHK.TRANS64.TRYWAIT P0, [UR4], R3 ;  /* 0x00000003ff0075a7 */ /* 0x000ee40008001104 */
[----:B---3--:R-:W-:Y:S05]  /*2800*/  @!P0 BRA `(.L_x_44) ;  /* 0x0000007400108947 */ /* 0x008fea0003800000 */
.L_x_144:
[----:B------:R-:W-:-:S04]  /*2810*/  UIADD3 UR4, UPT, UPT, UR5, 0x1, URZ ;  /* 0x0000000105047890 */ /* 0x000fc8000fffe0ff */
[----:B------:R-:W-:-:S04]  /*2820*/  UISETP.NE.AND UP0, UPT, UR4, 0xa, UPT ;  /* 0x0000000a0400788c */ /* 0x000fc8000bf05270 */
[----:B------:R-:W-:Y:S02]  /*2830*/  USEL UR6, URZ, 0x1, UP0 ;  /* 0x00000001ff067887 */ /* 0x000fe40008000000 */
[----:B------:R-:W-:-:S04]  /*2840*/  USEL UR4, UR4, URZ, UP0 ;  /* 0x000000ff04047287 */ /* 0x000fc80008000000 */
[----:B------:R-:W-:Y:S01]  /*2850*/  ULEA UR5, UR4, UR7, 0x3 ;  /* 0x0000000704057291 */ /* 0x000fe2000f8e18ff */
[----:B------:R-:W-:-:S04]  /*2860*/  LOP3.LUT R2, R12, UR6, RZ, 0x3c, !PT ;  /* 0x000000060c027c12 */ /* 0x000fc8000f8e3cff */
[----:B-1----:R-:W-:-:S04]  /*2870*/  SHF.L.U32 R3, R2, 0x1f, RZ ;  /* 0x0000001f02037819 */ /* 0x002fc800000006ff */
[----:B------:R-:W1:Y:S02]  /*2880*/  SYNCS.PHASECHK.TRANS64.TRYWAIT P0, [UR5], R3 ;  /* 0x00000003ff0075a7 */ /* 0x000e640008001105 */
[----:B-1----:R-:W-:Y:S05]  /*2890*/  @!P0 BRA `(.L_x_45) ;  /* 0x0000007400048947 */ /* 0x002fea0003800000 */
.L_x_146:
        /* <DEDUP_REMOVED lines=9> */
.L_x_148:
        /* <DEDUP_REMOVED lines=9> */
.L_x_150:
        /* <DEDUP_REMOVED lines=9> */
.L_x_152:
        /* <DEDUP_REMOVED lines=9> */
.L_x_154:
        /* <DEDUP_REMOVED lines=9> */
.L_x_156:
        /* <DEDUP_REMOVED lines=9> */
.L_x_158:
        /* <DEDUP_REMOVED lines=9> */
.L_x_160:
[----:B------:R-:W-:-:S04]  /*2c90*/  UIADD3 UR4, UPT, UPT, UR4, 0x1, URZ ;  /* 0x0000000104047890 */ /* 0x000fc8000fffe0ff */
[----:B------:R-:W-:-:S04]  /*2ca0*/  UISETP.NE.AND UP0, UPT, UR4, 0xa, UPT ;  /* 0x0000000a0400788c */ /* 0x000fc8000bf05270 */
[----:B------:R-:W-:Y:S02]  /*2cb0*/  USEL UR5, URZ, 0x1, UP0 ;  /* 0x00000001ff057887 */ /* 0x000fe40008000000 */
[----:B------:R-:W-:-:S04]  /*2cc0*/  USEL UR4, UR4, URZ, UP0 ;  /* 0x000000ff04047287 */ /* 0x000fc80008000000 */
[----:B------:R-:W-:Y:S01]  /*2cd0*/  ULEA UR4, UR4, UR7, 0x3 ;  /* 0x0000000704047291 */ /* 0x000fe2000f8e18ff */
[----:B-1----:R-:W-:-:S04]  /*2ce0*/  LOP3.LUT R3, R2, UR5, RZ, 0x3c, !PT ;  /* 0x0000000502037c12 */ /* 0x002fc8000f8e3cff */
[----:B------:R-:W-:Y:S01]  /*2cf0*/  SHF.L.U32 R3, R3, 0x1f, RZ ;  /* 0x0000001f03037819 */ /* 0x000fe200000006ff */
[----:B------:R-:W-:-:S07]  /*2d00*/  IMAD.U32 R0, RZ, RZ, UR4 ;  /* 0x00000004ff007e24 */ /* 0x000fce000f8e00ff */
.L_x_53:
[----:B-1----:R1:W3:Y:S02]  /*2d10*/  SYNCS.PHASECHK.TRANS64.TRYWAIT P0, [R0+URZ], R3 ;  /* 0x00000003000075a7 */ /* 0x0022e400080011ff */
[----:B---3--:R-:W-:Y:S05]  /*2d20*/  @!P0 NANOSLEEP.SYNCS 0x989680 ;  /* 0x009896800000895d */ /* 0x008fea0003900000 */
[----:B------:R-:W3:Y:S02]  /*2d30*/  @!P0 SYNCS.PHASECHK.TRANS64 P0, [R0+URZ], R3 ;  /* 0x00000003000085a7 */ /* 0x000ee400080010ff */
[----:B--23--:R-:W-:Y:S05]  /*2d40*/  @P0 EXIT ;  /* 0x000000000000094d */ /* 0x00cfea0003800000 */
[----:B------:R-:W-:Y:S05]  /*2d50*/  BRA `(.L_x_53) ;  /* 0xfffffffc00ec7947 */ /* 0x000fea000383ffff */
.L_x_23:
[----:B------:R-:W2:Y:S02]  /*2d60*/  S2UR UR4, SR_CgaCtaId ;  /* 0x00000000000479c3 */ /* 0x000ea40000008800 */
[----:B--2---:R-:W-:-:S04]  /*2d70*/  UISETP.NE.AND UP0, UPT, UR4, URZ, UPT ;  /* 0x000000ff0400728c */ /* 0x004fc8000bf05270 */
[----:B------:R-:W-:-:S09]  /*2d80*/  UISETP.NE.OR UP0, UPT, UR18, 0x1, UP0 ;  /* 0x000000011200788c */ /* 0x000fd20008705670 */
[----:B------:R-:W-:Y:S05]  /*2d90*/  BRA.U UP0, `(.L_x_54) ;  /* 0x00000005004c7547 */ /* 0x000fea000b800000 */
[----:B------:R-:W2:Y:S01]  /*2da0*/  S2UR UR5, SR_CgaCtaId ;  /* 0x00000000000579c3 */ /* 0x000ea20000008800 */
[----:B------:R-:W-:Y:S01]  /*2db0*/  UMOV UR4, 0x400 ;  /* 0x0000040000047882 */ /* 0x000fe20000000000 */
[----:B------:R-:W-:Y:S01]  /*2dc0*/  ISETP.GE.U32.AND P2, PT, R0, 0x2, PT ;  /* 0x000000020000780c */ /* 0x000fe20003f46070 */
[----:B------:R-:W-:Y:S01]  /*2dd0*/  IMAD.MOV.U32 R12, RZ, RZ, 0x1 ;  /* 0x00000001ff0c7424 */ /* 0x000fe200078e00ff */
[----:B------:R-:W-:Y:S02]  /*2de0*/  CS2R R10, SRZ ;  /* 0x00000000000a7805 */ /* 0x000fe4000001ff00 */
[----:B------:R-:W-:Y:S01]  /*2df0*/  CS2R R8, SRZ ;  /* 0x0000000000087805 */ /* 0x000fe2000001ff00 */
[----:B--2---:R-:W-:-:S03]  /*2e00*/  ULEA UR6, UR5, UR4, 0x18 ;  /* 0x0000000405067291 */ /* 0x004fc6000f8ec0ff */
[----:B------:R-:W-:-:S09]  /*2e10*/  UMOV UR5, URZ ;  /* 0x000000ff00057c82 */ /* 0x000fd20008000000 */
.L_x_58:
[----:B------:R-:W-:Y:S02]  /*2e20*/  LEA R2, R8, UR6, 0x3 ;  /* 0x0000000608027c11 */ /* 0x000fe4000f8e18ff */
[----:B------:R-:W-:-:S03]  /*2e30*/  SHF.L.U32 R5, R9, 0x1f, RZ ;  /* 0x0000001f09057819 */ /* 0x000fc600000006ff */
[----:B------:R-:W-:Y:S01]  /*2e40*/  VIADD R4, R2, 0x160 ;  /* 0x0000016002047836 */ /* 0x000fe20000000000 */
[----:B------:R-:W2:Y:S02]  /*2e50*/  SYNCS.PHASECHK.TRANS64.TRYWAIT P0, [R2+URZ+0x150], R5 ;  /* 0x00015005020075a7 */ /* 0x000ea400080011ff */
[----:B--2---:R-:W-:Y:S05]  /*2e60*/  @!P0 BRA `(.L_x_55) ;  /* 0x0000007000508947 */ /* 0x004fea0003800000 */
.L_x_161:
[----:B------:R-:W-:Y:S01]  /*2e70*/  ULEA UR4, UR5, UR6, 0x3 ;  /* 0x0000000605047291 */ /* 0x000fe2000f8e18ff */
[----:B------:R-:W-:Y:S02]  /*2e80*/  PRMT R4, RZ, 0x654, R4 ;  /* 0x00000654ff047816 */ /* 0x000fe40000000004 */
[----:B--2---:R-:W-:Y:S01]  /*2e90*/  SHF.L.U32 R5, R12, 0x1f, RZ ;  /* 0x0000001f0c057819 */ /* 0x004fe200000006ff */
[----:B------:R-:W-:Y:S01]  /*2ea0*/  UIADD3 UR7, UPT, UPT, UR4, 0xf0, URZ ;  /* 0x000000f004077890 */ /* 0x000fe2000fffe0ff */
[----:B------:R2:W-:Y:S05]  /*2eb0*/  SYNCS.ARRIVE.TRANS64.RED.A1T0 RZ, [R4+URZ], RZ ;  /* 0x000000ff04ff79a7 */ /* 0x0005ea00081004ff */
[----:B------:R-:W-:Y:S01]  /*2ec0*/  IMAD.U32 R7, RZ, RZ, UR7 ;  /* 0x00000007ff077e24 */ /* 0x000fe2000f8e00ff */
[----:B------:R-:W3:Y:S04]  /*2ed0*/  SYNCS.PHASECHK.TRANS64.TRYWAIT P0, [UR4+0x100], R5 ;  /* 0x00010005ff0075a7 */ /* 0x000ee80008001104 */
[----:B------:R-:W-:Y:S01]  /*2ee0*/  PRMT R6, R0, 0x654, R7 ;  /* 0x0000065400067816 */ /* 0x000fe20000000007 */
[----:B--2---:R-:W-:Y:S01]  /*2ef0*/  @!P2 IMAD.MOV.U32 R4, RZ, RZ, 0x10 ;  /* 0x00000010ff04a424 */ /* 0x004fe200078e00ff */
[----:B---3--:R-:W-:Y:S06]  /*2f00*/  @!P0 BRA `(.L_x_56) ;  /* 0x00000070003c8947 */ /* 0x008fec0003800000 */
.L_x_163:
[----:B------:R-:W-:Y:S01]  /*2f10*/  ULEA UR8, UR5, UR6, 0x4 ;  /* 0x0000000605087291 */ /* 0x000fe2000f8e20ff */
[----:B------:R-:W-:Y:S01]  /*2f20*/  SEL R3, R6, R3, !P2 ;  /* 0x0000000306037207 */ /* 0x000fe20005000000 */
[----:B------:R-:W-:Y:S01]  /*2f30*/  UIADD3 UR9, UPT, UPT, UR4, 0xf0, URZ ;  /* 0x000000f004097890 */ /* 0x000fe2000fffe0ff */
[----:B--2---:R-:W-:Y:S01]  /*2f40*/  LEA R2, R11, UR6, 0x3 ;  /* 0x000000060b027c11 */ /* 0x004fe2000f8e18ff */
[----:B------:R-:W-:Y:S01]  /*2f50*/  UIADD3 UR8, UPT, UPT, UR8, 0x180, URZ ;  /* 0x0000018008087890 */ /* 0x000fe2000fffe0ff */
[----:B------:R-:W-:Y:S01]  /*2f60*/  SHF.L.U32 R5, R10, 0x1f, RZ ;  /* 0x0000001f0a057819 */ /* 0x000fe200000006ff */
[----:B------:R2:W-:Y:S01]  /*2f70*/  @!P2 SYNCS.ARRIVE.TRANS64.RED RZ, [R3+URZ], R4 ;  /* 0x0000000403ffa9a7 */ /* 0x0005e200080004ff */
[----:B------:R-:W-:Y:S01]  /*2f80*/  UIADD3 UR4, UPT, UPT, UR5, 0x1, URZ ;  /* 0x0000000105047890 */ /* 0x000fe2000fffe0ff */
[----:B------:R-:W-:-:S03]  /*2f90*/  VIADD R8, R8, 0x1 ;  /* 0x0000000108087836 */ /* 0x000fc60000000000 */
[----:B------:R-:W-:Y:S02]  /*2fa0*/  UISETP.NE.AND UP0, UPT, UR4, 0x2, UPT ;  /* 0x000000020400788c */ /* 0x000fe4000bf05270 */
[----:B------:R-:W-:Y:S06]  /*2fb0*/  UGETNEXTWORKID.BROADCAST [UR8], [UR9] ;  /* 0x00000000080073ca */ /* 0x000fec0008000100 */
[----:B------:R-:W-:Y:S01]  /*2fc0*/  USEL UR7, URZ, 0x1, UP0 ;  /* 0x00000001ff077887 */ /* 0x000fe20008000000 */
[----:B------:R-:W-:Y:S01]  /*2fd0*/  ISETP.NE.AND P0, PT, R8, 0x2, PT ;  /* 0x000000020800780c */ /* 0x000fe20003f05270 */
[----:B------:R-:W-:Y:S01]  /*2fe0*/  USEL UR5, UR4, URZ, UP0 ;  /* 0x000000ff04057287 */ /* 0x000fe20008000000 */
[----:B------:R-:W3:Y:S03]  /*2ff0*/  SYNCS.PHASECHK.TRANS64.TRYWAIT P1, [R2+URZ+0xf0], R5 ;  /* 0x0000f005020075a7 */ /* 0x000ee600080211ff */
[----:B------:R-:W-:Y:S01]  /*3000*/  LOP3.LUT R12, R12, UR7, RZ, 0x3c, !PT ;  /* 0x000000070c0c7c12 */ /* 0x000fe2000f8e3cff */
[----:B--23--:R-:W-:Y:S07]  /*3010*/  @!P1 BRA `(.L_x_57) ;  /* 0x0000007000109947 */ /* 0x00cfee0003800000 */
.L_x_164:
[C---:B------:R-:W-:Y:S01]  /*3020*/  LEA R4, R11.reuse, UR6, 0x4 ;  /* 0x000000060b047c11 */ /* 0x040fe2000f8e20ff */
[----:B--2---:R-:W-:Y:S01]  /*3030*/  VIADD R2, R2, 0x100 ;  /* 0x0000010002027836 */ /* 0x004fe20000000000 */
[----:B------:R-:W-:Y:S01]  /*3040*/  SEL R8, R8, RZ, P0 ;  /* 0x000000ff08087207 */ /* 0x000fe20000000000 */
[----:B------:R-:W-:-:S03]  /*3050*/  VIADD R11, R11, 0x1 ;  /* 0x000000010b0b7836 */ /* 0x000fc60000000000 */
[----:B------:R-:W2:Y:S01]  /*3060*/  LDS.128 R4, [R4+0x180] ;  /* 0x0001800004047984 */ /* 0x000ea20000000c00 */
[----:B------:R-:W-:Y:S02]  /*3070*/  PRMT R2, RZ, 0x654, R2 ;  /* 0x00000654ff027816 */ /* 0x000fe40000000002 */
[C---:B------:R-:W-:Y:S01]  /*3080*/  ISETP.NE.AND P1, PT, R11.reuse, 0x2, PT ;  /* 0x000000020b00780c */ /* 0x040fe20003f25270 */
[----:B------:R-:W-:Y:S01]  /*3090*/  @!PT LDS RZ, [RZ] ;  /* 0x00000000fffff984 */ /* 0x000fe20000000800 */
[----:B------:R-:W-:Y:S01]  /*30a0*/  @!PT LDS RZ, [RZ] ;  /* 0x00000000fffff984 */ /* 0x000fe20000000800 */
[----:B------:R-:W-:Y:S01]  /*30b0*/  @!PT LDS RZ, [RZ] ;  /* 0x00000000fffff984 */ /* 0x000fe20000000800 */
[----:B------:R-:W-:Y:S01]  /*30c0*/  @!PT LDS RZ, [RZ] ;  /* 0x00000000fffff984 */ /* 0x000fe20000000800 */
[----:B------:R3:W-:Y:S06]  /*30d0*/  MEMBAR.ALL.CTA ;  /* 0x0000000000007992 */ /* 0x0007ec0000008000 */
[----:B---3--:R-:W3:Y:S01]  /*30e0*/  FENCE.VIEW.ASYNC.S ;  /* 0x00000000000073c6 */ /* 0x008ee20000000000 */
[----:B------:R-:W-:Y:S01]  /*30f0*/  SEL R11, R11, RZ, P1 ;  /* 0x000000ff0b0b7207 */ /* 0x000fe20000800000 */
[----:B---3--:R3:W-:Y:S01]  /*3100*/  SYNCS.ARRIVE.TRANS64.RED.A1T0 RZ, [R2+URZ], RZ ;  /* 0x000000ff02ff79a7 */ /* 0x0087e200081004ff */
[----:B--2---:R-:W-:-:S02]  /*3110*/  LOP3.LUT P3, RZ, R6, 0x1, RZ, 0xc0, !PT ;  /* 0x0000000106ff7812 */ /* 0x004fc4000786c0ff */
[----:B------:R-:W-:-:S04]  /*3120*/  SEL R5, RZ, 0x1, P1 ;  /* 0x00000001ff057807 */ /* 0x000fc80000800000 */
[----:B------:R-:W-:Y:S02]  /*3130*/  LOP3.LUT R10, R10, R5, RZ, 0x3c, !PT ;  /* 0x000000050a0a7212 */ /* 0x000fe400078e3cff */
[----:B---3--:R-:W-:-:S04]  /*3140*/  SEL R2, RZ, 0x1, P0 ;  /* 0x00000001ff027807 */ /* 0x008fc80000000000 */
[----:B------:R-:W-:Y:S01]  /*3150*/  LOP3.LUT R9, R9, R2, RZ, 0x3c, !PT ;  /* 0x0000000209097212 */ /* 0x000fe200078e3cff */
[----:B------:R-:W-:Y:S06]  /*3160*/  @P3 BRA `(.L_x_58) ;  /* 0xfffffffc002c3947 */ /* 0x000fec000383ffff */
[----:B------:R-:W-:Y:S01]  /*3170*/  ULEA UR4, UR5, UR6, 0x3 ;  /* 0x0000000605047291 */ /* 0x000fe2000f8e18ff */
[----:B------:R-:W-:-:S08]  /*3180*/  SHF.L.U32 R3, R12, 0x1f, RZ ;  /* 0x0000001f0c037819 */ /* 0x000fd000000006ff */
[----:B------:R-:W2:Y:S02]  /*3190*/  SYNCS.PHASECHK.TRANS64 P0, [UR4+0x100], R3 ;  /* 0x00010003ff0075a7 */ /* 0x000ea40008001004 */
[----:B--2---:R-:W-:Y:S05]  /*31a0*/  @P0 BRA `(.L_x_59) ;  /* 0x0000000000080947 */ /* 0x004fea0003800000 */
[----:B------:R-:W2:Y:S02]  /*31b0*/  SYNCS.PHASECHK.TRANS64.TRYWAIT P0, [UR4+0x100], R3 ;  /* 0x00010003ff0075a7 */ /* 0x000ea40008001104 */
[----:B--2---:R-:W-:Y:S05]  /*31c0*/  @!P0 BRA `(.L_x_60) ;  /* 0x0000006c00b88947 */ /* 0x004fea0003800000 */
.L_x_59:
[----:B------:R-:W-:-:S04]  /*31d0*/  UIADD3 UR7, UPT, UPT, UR5, 0x1, URZ ;  /* 0x0000000105077890 */ /* 0x000fc8000fffe0ff */
[----:B------:R-:W-:-:S04]  /*31e0*/  UISETP.NE.AND UP0, UPT, UR7, 0x2, UPT ;  /* 0x000000020700788c */ /* 0x000fc8000bf05270 */
[----:B------:R-:W-:Y:S02]  /*31f0*/  USEL UR8, URZ, 0x1, UP0 ;  /* 0x00000001ff087887 */ /* 0x000fe40008000000 */
[----:B------:R-:W-:-:S04]  /*3200*/  USEL UR7, UR7, URZ, UP0 ;  /* 0x000000ff07077287 */ /* 0x000fc80008000000 */
[----:B------:R-:W-:Y:S01]  /*3210*/  ULEA UR7, UR7, UR6, 0x3 ;  /* 0x0000000607077291 */ /* 0x000fe2000f8e18ff */
[----:B--2---:R-:W-:-:S04]  /*3220*/  LOP3.LUT R3, R12, UR8, RZ, 0x3c, !PT ;  /* 0x000000080c037c12 */ /* 0x004fc8000f8e3cff */
[----:B------:R-:W-:-:S04]  /*3230*/  SHF.L.U32 R0, R3, 0x1f, RZ ;  /* 0x0000001f03007819 */ /* 0x000fc800000006ff */
[----:B------:R-:W2:Y:S02]  /*3240*/  SYNCS.PHASECHK.TRANS64 P0, [UR7+0x100], R0 ;  /* 0x00010000ff0075a7 */ /* 0x000ea40008001007 */
[----:B-12---:R-:W-:Y:S05]  /*3250*/  @P0 EXIT ;  /* 0x000000000000094d */ /* 0x006fea0003800000 */
[----:B------:R-:W-:Y:S02]  /*3260*/  SHF.L.U32 R3, R3, 0x1f, RZ ;  /* 0x0000001f03037819 */ /* 0x000fe400000006ff */
[----:B------:R-:W-:-:S07]  /*3270*/  MOV R0, UR7 ;  /* 0x0000000700007c02 */ /* 0x000fce0008000f00 */
.L_x_61:
[----:B-1----:R1:W2:Y:S02]  /*3280*/  SYNCS.PHASECHK.TRANS64.TRYWAIT P0, [R0+URZ+0x100], R3 ;  /* 0x00010003000075a7 */ /* 0x0022a400080011ff */
[----:B--2---:R-:W-:Y:S05]  /*3290*/  @!P0 NANOSLEEP.SYNCS 0x989680 ;  /* 0x009896800000895d */ /* 0x004fea0003900000 */
[----:B------:R-:W2:Y:S02]  /*32a0*/  @!P0 SYNCS.PHASECHK.TRANS64 P0, [R0+URZ+0x100], R3 ;  /* 0x00010003000085a7 */ /* 0x000ea400080010ff */
[----:B--2---:R-:W-:Y:S05]  /*32b0*/  @P0 EXIT ;  /* 0x000000000000094d */ /* 0x004fea0003800000 */
[----:B------:R-:W-:Y:S05]  /*32c0*/  BRA `(.L_x_61) ;  /* 0xfffffffc00ec7947 */ /* 0x000fea000383ffff */
.L_x_54:
[----:B------:R-:W-:Y:S05]  /*32d0*/  BRA.U UP5, `(.L_x_62) ;  /* 0x0000000d05a07547 */ /* 0x000fea000b800000 */
[----:B------:R-:W2:Y:S01]  /*32e0*/  S2UR UR7, SR_CgaCtaId ;  /* 0x00000000000779c3 */ /* 0x000ea20000008800 */
[----:B------:R-:W-:Y:S01]  /*32f0*/  UMOV UR4, 0x40 ;  /* 0x0000004000047882 */ /* 0x000fe20000000000 */
[----:B------:R-:W-:Y:S01]  /*3300*/  NOP ;  /* 0x0000000000007918 */ /* 0x000fe20000000000 */
[----:B------:R-:W-:Y:S01]  /*3310*/  UMOV UR6, 0x400 ;  /* 0x0000040000067882 */ /* 0x000fe20000000000 */
[----:B--2---:R-:W-:Y:S02]  /*3320*/  ULEA UR5, UR7, UR4, 0x18 ;  /* 0x0000000407057291 */ /* 0x004fe4000f8ec0ff */
[----:B------:R-:W-:-:S07]  /*3330*/  ULEA UR6, UR7, UR6, 0x18 ;  /* 0x0000000607067291 */ /* 0x000fce000f8ec0ff */
[----:B------:R-:W2:Y:S02]  /*3340*/  LDS.U8 R0, [UR5+0x1c] ;  /* 0x00001c05ff007984 */ /* 0x000ea40008000000 */
[----:B--2---:R-:W-:-:S13]  /*3350*/  ISETP.NE.AND P0, PT, R0, RZ, PT ;  /* 0x000000ff0000720c */ /* 0x004fda0003f05270 */
[----:B------:R-:W-:Y:S05]  /*3360*/  @P0 BRA `(.L_x_63) ;  /* 0x0000000000580947 */ /* 0x000fea0003800000 */
[----:B------:R-:W-:-:S13]  /*3370*/  ELECT P0, URZ, PT ;  /* 0x0000000000ff782f */ /* 0x000fda0003800000 */
[----:B------:R-:W-:Y:S05]  /*3380*/  @!P0 BRA `(.L_x_64) ;  /* 0x0000000000608947 */ /* 0x000fea0003800000 */
[----:B------:R-:W-:Y:S01]  /*3390*/  UMOV UR4, 0x10 ;  /* 0x0000001000047882 */ /* 0x000fe20000000000 */
[----:B------:R-:W-:Y:S01]  /*33a0*/  HFMA2 R0, -RZ, RZ, 0, 5.9604644775390625e-08 ;  /* 0x00000001ff007431 */ /* 0x000fe200000001ff */
[----:B------:R-:W-:-:S03]  /*33b0*/  MOV R3, 0xffff ;  /* 0x0000ffff00037802 */ /* 0x000fc60000000f00 */
[----:B------:R-:W-:Y:S04]  /*33c0*/  DEPBAR.LE SB2, 0x36 ;  /* 0x0000ad800000791a */ /* 0x000fe80000000000 */
[----:B------:R-:W2:Y:S02]  /*33d0*/  UTCATOMSWS.FIND_AND_SET.ALIGN UP0, UR4, UR4 ;  /* 0x00000004000475e3 */ /* 0x000ea40008000800 */
[----:B--2---:R-:W-:Y:S01]  /*33e0*/  MOV R4, UR4 ;  /* 0x0000000400047c02 */ /* 0x004fe20008000f00 */
[----:B------:R-:W-:Y:S06]  /*33f0*/  BRA.U UP0, `(.L_x_65) ;  /* 0x0000000100187547 */ /* 0x000fec000b800000 */
.L_x_66:
[----:B------:R-:W-:Y:S05]  /*3400*/  NANOSLEEP 0x64 ;  /* 0x000000640000795d */ /* 0x000fea0003800000 */
[----:B------:R-:W-:-:S05]  /*3410*/  UMOV UR4, 0x10 ;  /* 0x0000001000047882 */ /* 0x000fca0000000000 */
[----:B------:R-:W-:Y:S04]  /*3420*/  DEPBAR.LE SB2, 0x36 ;  /* 0x0000ad800000791a */ /* 0x000fe80000000000 */
[----:B------:R-:W2:Y:S02]  /*3430*/  UTCATOMSWS.FIND_AND_SET.ALIGN UP0, UR4, UR4 ;  /* 0x00000004000475e3 */ /* 0x000ea40008000800 */
[----:B--2---:R-:W-:Y:S01]  /*3440*/  MOV R4, UR4 ;  /* 0x0000000400047c02 */ /* 0x004fe20008000f00 */
[----:B------:R-:W-:Y:S05]  /*3450*/  BRA.U !UP0, `(.L_x_66) ;  /* 0xfffffffd08e87547 */ /* 0x000fea000b83ffff */
.L_x_65:
[-C--:B------:R-:W-:Y:S02]  /*3460*/  SHF.L.U32 R3, R3, R4.reuse, RZ ;  /* 0x0000000403037219 */ /* 0x080fe400000006ff */
[----:B------:R-:W-:Y:S01]  /*3470*/  SHF.L.U32 R0, R0, R4, RZ ;  /* 0x0000000400007219 */ /* 0x000fe200000006ff */
[----:B------:R-:W-:Y:S02]  /*3480*/  IMAD.SHL.U32 R4, R4, 0x20, RZ ;  /* 0x0000002004047824 */ /* 0x000fe400078e00ff */
[----:B------:R2:W-:Y:S04]  /*3490*/  ATOMS.OR RZ, [UR5+0x14], R3 ;  /* 0x00001403ffff798c */ /* 0x0005e8000b000005 */
[----:B------:R2:W-:Y:S04]  /*34a0*/  ATOMS.OR RZ, [UR5+0x18], R0 ;  /* 0x00001800ffff798c */ /* 0x0005e8000b000005 */
[----:B------:R2:W-:Y:S01]  /*34b0*/  STS [UR6+0x1a0], R4 ;  /* 0x0001a004ff007988 */ /* 0x0005e20008000806 */
[----:B------:R-:W-:Y:S05]  /*34c0*/  BRA `(.L_x_64) ;  /* 0x0000000000107947 */ /* 0x000fea0003800000 */
.L_x_63:
[----:B------:R-:W-:Y:S02]  /*34d0*/  MOV R0, 0xffffffff ;  /* 0xffffffff00007802 */ /* 0x000fe40000000f00 */
[----:B------:R-:W-:-:S03]  /*34e0*/  MOV R4, 0x3510 ;  /* 0x0000351000047802 */ /* 0x000fc60000000f00 */
[----:B------:R2:W-:Y:S04]  /*34f0*/  STS [UR6+0x1a0], R0 ;  /* 0x0001a000ff007988 */ /* 0x0005e80008000806 */
[----:B-12--5:R-:W-:Y:S05]  /*3500*/  CALL.REL.NOINC `($__internal_1_$__cuda_sm10x_tcgen05_guardrail_trap_phase_invalid_during_alloc) ;  /* 0x0000007000fc7944 */ /* 0x026fea0003c00000 */
.L_x_64:
[----:B------:R-:W-:Y:S05]  /*3510*/  WARPSYNC.ALL ;  /* 0x0000000000007948 */ /* 0x000fea0003800000 */
[----:B------:R-:W3:Y:S01]  /*3520*/  S2UR UR4, SR_CgaCtaId ;  /* 0x00000000000479c3 */ /* 0x000ee20000008800 */
[----:B------:R-:W-:Y:S01]  /*3530*/  UMOV UR17, 0x400 ;  /* 0x0000040000117882 */ /* 0x000fe20000000000 */
[----:B------:R-:W-:-:S06]  /*3540*/  NOP ;  /* 0x0000000000007918 */ /* 0x000fcc0000000000 */
[----:B------:R-:W-:Y:S06]  /*3550*/  BAR.ARV 0x6, 0xa0 ;  /* 0x0182800000007b1d */ /* 0x000fec0000002000 */
[----:B------:R-:W4:Y:S01]  /*3560*/  LDCU UR5, c[0x0][0x38c] ;  /* 0x00007180ff0577ac */ /* 0x000f220008000800 */
[----:B------:R-:W-:Y:S01]  /*3570*/  LOP3.LUT R2, R2, 0xffff, RZ, 0xc0, !PT ;  /* 0x0000ffff02027812 */ /* 0x000fe200078ec0ff */
[----:B------:R-:W-:Y:S01]  /*3580*/  IMAD.MOV.U32 R11, RZ, RZ, 0x1 ;  /* 0x00000001ff0b7424 */ /* 0x000fe200078e00ff */
[----:B------:R-:W-:Y:S01]  /*3590*/  CS2R R8, SRZ ;  /* 0x0000000000087805 */ /* 0x000fe2000001ff00 */
[----:B------:R-:W1:Y:S01]  /*35a0*/  LDCU UR8, c[0x0][0x38c] ;  /* 0x00007180ff0877ac */ /* 0x000e620008000800 */
[----:B------:R-:W-:Y:S01]  /*35b0*/  R2UR UR19, R2 ;  /* 0x00000000021372ca */ /* 0x000fe200000e0000 */
[----:B------:R-:W-:Y:S01]  /*35c0*/  IMAD.MOV.U32 R10, RZ, RZ, RZ ;  /* 0x000000ffff0a7224 */ /* 0x000fe200078e00ff */
[----:B------:R-:W-:Y:S01]  /*35d0*/  UMOV UR22, URZ ;  /* 0x000000ff00167c82 */ /* 0x000fe20008000000 */
[----:B------:R-:W-:Y:S01]  /*35e0*/  UMOV UR14, URZ ;  /* 0x000000ff000e7c82 */ /* 0x000fe20008000000 */
[----:B---3--:R-:W-:Y:S01]  /*35f0*/  ULEA UR17, UR4, UR17, 0x18 ;  /* 0x0000001104117291 */ /* 0x008fe2000f8ec0ff */
[----:B------:R-:W-:Y:S01]  /*3600*/  UMOV UR26, 0x0 ;  /* 0x00000000001a7882 */ /* 0x000fe20000000000 */
[----:B------:R-:W-:-:S02]  /*3610*/  UMOV UR27, 0x4400490 ;  /* 0x04400490001b7882 */ /* 0x000fc40000000000 */
[----:B------:R-:W-:Y:S02]  /*3620*/  UIADD3 UR6, UPT, UPT, UR17, 0x6400, URZ ;  /* 0x0000640011067890 */ /* 0x000fe4000fffe0ff */
[----:B------:R-:W-:Y:S02]  /*3630*/  UIADD3 UR7, UPT, UPT, UR17, 0x10400, URZ ;  /* 0x0001040011077890 */ /* 0x000fe4000fffe0ff */
[----:B----4-:R-:W-:Y:S01]  /*3640*/  UIADD3 UR5, UPT, UPT, UR5, 0x3f, URZ ;  /* 0x0000003f05057890 */ /* 0x010fe2000fffe0ff */
[----:B--2---:R-:W2:Y:S01]  /*3650*/  LDS R0, [UR17+0x1a0] ;  /* 0x0001a011ff007984 */ /* 0x004ea20008000800 */
[----:B------:R-:W-:Y:S02]  /*3660*/  USHF.R.U32.HI UR6, URZ, 0x4, UR6 ;  /* 0x00000004ff067899 */ /* 0x000fe40008011606 */
[----:B------:R-:W-:Y:S02]  /*3670*/  USHF.R.S32.HI UR4, URZ, 0x1f, UR5 ;  /* 0x0000001fff047899 */ /* 0x000fe40008011405 */
[----:B------:R-:W-:-:S02]  /*3680*/  ULOP3.LUT UR6, UR6, 0x3fff, URZ, 0xc0, !UPT ;  /* 0x00003fff06067892 */ /* 0x000fc4000f8ec0ff */
[----:B------:R-:W-:Y:S02]  /*3690*/  ULEA.HI UR4, UR4, UR5, URZ, 0x6 ;  /* 0x0000000504047291 */ /* 0x000fe4000f8f30ff */
[----:B------:R-:W-:Y:S02]  /*36a0*/  USHF.R.U32.HI UR5, URZ, 0x4, UR7 ;  /* 0x00000004ff057899 */ /* 0x000fe40008011607 */
[----:B------:R-:W-:Y:S02]  /*36b0*/  USHF.R.S32.HI UR28, URZ, 0x6, UR4 ;  /* 0x00000006ff1c7899 */ /* 0x000fe40008011404 */
[----:B------:R-:W-:Y:S02]  /*36c0*/  ULOP3.LUT UR5, UR5, 0x3fff, URZ, 0xc0, !UPT ;  /* 0x00003fff05057892 */ /* 0x000fe4000f8ec0ff */
[----:B------:R-:W-:Y:S02]  /*36d0*/  UISETP.LT.AND UP0, UPT, UR28, 0x1, UPT ;  /* 0x000000011c00788c */ /* 0x000fe4000bf01270 */
[----:B------:R-:W-:-:S02]  /*36e0*/  ULOP3.LUT UR20, UR6, 0x10000, URZ, 0xfc, !UPT ;  /* 0x0001000006147892 */ /* 0x000fc4000f8efcff */
[----:B------:R-:W-:Y:S02]  /*36f0*/  USEL UR29, UR28, 0x1, !UP0 ;  /* 0x000000011c1d7887 */ /* 0x000fe4000c000000 */
[----:B------:R-:W-:Y:S02]  /*3700*/  ULOP3.LUT UR21, UR5, 0x10000, URZ, 0xfc, !UPT ;  /* 0x0001000005157892 */ /* 0x000fe4000f8efcff */
[----:B------:R-:W-:Y:S02]  /*3710*/  UIADD3 UR29, UPT, UPT, -UR29, URZ, URZ ;  /* 0x000000ff1d1d7290 */ /* 0x000fe4000fffe1ff */
[----:B-1----:R-:W-:Y:S01]  /*3720*/  UISETP.GE.AND UP4, UPT, UR8, 0x1, UPT ;  /* 0x000000010800788c */ /* 0x002fe2000bf86270 */
[----:B------:R-:W-:Y:S01]  /*3730*/  UMOV UR24, 0x0 ;  /* 0x0000000000187882 */ /* 0x000fe20000000000 */
[----:B------:R-:W-:Y:S01]  /*3740*/  UMOV UR25, 0x4400490 ;  /* 0x0440049000197882 */ /* 0x000fe20000000000 */
[----:B--2---:R-:W-:-:S15]  /*3750*/  R2UR UR30, R0 ;  /* 0x00000000001e72ca */ /* 0x004fde00000e0000 */
.L_x_73:
[----:B------:R-:W-:Y:S02]  /*3760*/  LEA R0, R10, UR17, 0x3 ;  /* 0x000000110a007c11 */ /* 0x000fe4000f8e18ff */
[----:B------:R-:W-:Y:S02]  /*3770*/  SHF.L.U32 R5, R9, 0x1f, RZ ;  /* 0x0000001f09057819 */ /* 0x000fe400000006ff */
[----:B------:R-:W-:Y:S01]  /*3780*/  PLOP3.LUT P0, PT, PT, PT, UP4, 0x80, 0x8 ;  /* 0x000000000008781c */ /* 0x000fe20003f0f048 */
[----:B------:R-:W-:Y:S01]  /*3790*/  VIADD R3, R0, 0x100 ;  /* 0x0000010000037836 */ /* 0x000fe20000000000 */
[----:B-1----:R-:W1:Y:S02]  /*37a0*/  SYNCS.PHASECHK.TRANS64.TRYWAIT P1, [R0+URZ+0xf0], R5 ;  /* 0x0000f005000075a7 */ /* 0x002e6400080211ff */
[----:B-1-3--:R-:W-:Y:S09]  /*37b0*/  @!P1 BRA `(.L_x_67) ;  /* 0x0000006800549947 */ /* 0x00aff20003800000 */
.L_x_166:
[----:B------:R-:W-:Y:S01]  /*37c0*/  LEA R4, R10, UR17, 0x4 ;  /* 0x000000110a047c11 */ /* 0x000fe2000f8e20ff */
[----:B------:R-:W-:Y:S01]  /*37d0*/  @UP4 ULEA UR4, UR14, UR17, 0x3 ;  /* 0x000000110e044291 */ /* 0x000fe2000f8e18ff */
[----:B------:R-:W-:Y:S01]  /*37e0*/  PLOP3.LUT P2, PT, PT, PT, PT, 0x80, 0x8 ;  /* 0x000000000008781c */ /* 0x000fe20003f4f070 */
[----:B------:R-:W-:Y:S01]  /*37f0*/  ULEA UR23, UR22, UR17, 0x3 ;  /* 0x0000001116177291 */ /* 0x000fe2000f8e18ff */
[----:B------:R-:W-:Y:S02]  /*3800*/  PRMT R3, RZ, 0x654, R3 ;  /* 0x00000654ff037816 */ /* 0x000fe40000000003 */
[----:B-1----:R-:W1:Y:S01]  /*3810*/  LDS.128 R4, [R4+0x180] ;  /* 0x0001800004047984 */ /* 0x002e620000000c00 */
[----:B------:R-:W-:Y:S02]  /*3820*/  @P0 SHF.L.U32 R2, R8, 0x1f, RZ ;  /* 0x0000001f08020819 */ /* 0x000fe400000006ff */
[----:B------:R-:W-:Y:S01]  /*3830*/  SHF.L.U32 R0, R11, 0x1f, RZ ;  /* 0x0000001f0b007819 */ /* 0x000fe200000006ff */
[----:B------:R-:W-:Y:S01]  /*3840*/  @!PT LDS RZ, [RZ] ;  /* 0x00000000fffff984 */ /* 0x000fe20000000800 */
[----:B------:R-:W-:Y:S01]  /*3850*/  @!PT LDS RZ, [RZ] ;  /* 0x00000000fffff984 */ /* 0x000fe20000000800 */
[----:B------:R-:W-:Y:S01]  /*3860*/  @!PT LDS RZ, [RZ] ;  /* 0x00000000fffff984 */ /* 0x000fe20000000800 */
[----:B------:R-:W-:Y:S01]  /*3870*/  @!PT LDS RZ, [RZ] ;  /* 0x00000000fffff984 */ /* 0x000fe20000000800 */
[----:B------:R2:W-:Y:S06]  /*3880*/  MEMBAR.ALL.CTA ;  /* 0x0000000000007992 */ /* 0x0005ec0000008000 */
[----:B--2---:R-:W2:Y:S02]  /*3890*/  FENCE.VIEW.ASYNC.S ;  /* 0x00000000000073c6 */ /* 0x004ea40000000000 */
[----:B--2---:R2:W-:Y:S01]  /*38a0*/  SYNCS.ARRIVE.TRANS64.RED.A1T0 RZ, [R3+URZ], RZ ;  /* 0x000000ff03ff79a7 */ /* 0x0045e200081004ff */
[----:B------:R2:W3:Y:S01]  /*38b0*/  @P0 SYNCS.PHASECHK.TRANS64.TRYWAIT P2, [UR4], R2 ;  /* 0x00000002ff0005a7 */ /* 0x0004e20008041104 */
[----:B------:R-:W-:Y:S01]  /*38c0*/  ULEA.HI UR4, UR22, UR22, URZ, 0x1 ;  /* 0x0000001616047291 */ /* 0x000fe2000f8f08ff */
[----:B-1----:R-:W-:-:S03]  /*38d0*/  LOP3.LUT P1, RZ, R6, 0x1, RZ, 0xc0, !PT ;  /* 0x0000000106ff7812 */ /* 0x002fc6000782c0ff */
[----:B------:R-:W-:Y:S02]  /*38e0*/  USHF.L.U32 UR18, UR4, 0x7, URZ ;  /* 0x0000000704127899 */ /* 0x000fe400080006ff */
[----:B------:R-:W-:Y:S02]  /*38f0*/  ULOP3.LUT UR4, UR4, 0xffe, URZ, 0xc0, !UPT ;  /* 0x00000ffe04047892 */ /* 0x000fe4000f8ec0ff */
[----:B------:R-:W-:Y:S02]  /*3900*/  ULOP3.LUT UR18, UR18, 0xffffff00, URZ, 0xc0, !UPT ;  /* 0xffffff0012127892 */ /* 0x000fe4000f8ec0ff */
[----:B------:R-:W-:Y:S02]  /*3910*/  UIADD3 UR4, UPT, UPT, -UR4, UR22, URZ ;  /* 0x0000001604047290 */ /* 0x000fe4000fffe1ff */
[----:B------:R-:W-:Y:S01]  /*3920*/  UIADD3 UR18, UPT, UPT, UR30, UR18, URZ ;  /* 0x000000121e127290 */ /* 0x000fe2000fffe0ff */
[----:B------:R-:W1:Y:S03]  /*3930*/  SYNCS.PHASECHK.TRANS64.TRYWAIT P0, [UR23+0x130], R0 ;  /* 0x00013000ff0075a7 */ /* 0x000e660008001117 */
[----:B------:R-:W-:Y:S01]  /*3940*/  ULEA UR18, UR4, UR18, 0x14 ;  /* 0x0000001204127291 */ /* 0x000fe2000f8ea0ff */
[----:B-123--:R-:W-:Y:S11]  /*3950*/  @!P0 BRA `(.L_x_68) ;  /* 0x0000006800008947 */ /* 0x00eff60003800000 */
.L_x_168:
[----:B------:R-:W-:Y:S01]  /*3960*/  IADD3 R10, PT, PT, R10, 0x1, RZ ;  /* 0x000000010a0a7810 */ /* 0x000fe20007ffe0ff */
[----:B------:R-:W-:Y:S06]  /*3970*/  BRA.U !UP4, `(.L_x_69) ;  /* 0x000000010c987547 */ /* 0x000fec000b800000 */
[----:B------:R-:W-:Y:S01]  /*3980*/  UPLOP3.LUT UP2, UPT, UPT, UPT, UPT, 0x40, 0x4 ;  /* 0x000000000004789c */ /* 0x000fe20003f4e870 */
[----:B------:R-:W-:Y:S01]  /*3990*/  UMOV UR16, UR29 ;  /* 0x0000001d00107c82 */ /* 0x000fe20008000000 */
[----:B------:R-:W-:Y:S01]  /*39a0*/  UMOV UR15, UR28 ;  /* 0x0000001c000f7c82 */ /* 0x000fe20008000000 */
[----:B------:R-:W-:-:S08]  /*39b0*/  UMOV UR6, UR14 ;  /* 0x0000000e00067c82 */ /* 0x000fd00008000000 */
.L_x_72:
[----:B------:R-:W-:Y:S02]  /*39c0*/  UIADD3 UR16, UPT, UPT, UR16, 0x1, URZ ;  /* 0x0000000110107890 */ /* 0x000fe4000fffe0ff */
[----:B--2---:R-:W-:Y:S02]  /*39d0*/  ULEA UR5, UR6, UR17, 0x3 ;  /* 0x0000001106057291 */ /* 0x004fe4000f8e18ff */
[----:B------:R-:W-:Y:S01]  /*39e0*/  UISETP.NE.AND UP3, UPT, UR16, URZ, UPT ;  /* 0x000000ff1000728c */ /* 0x000fe2000bf65270 */
[----:B---3--:R-:W-:Y:S10]  /*39f0*/  @P2 BRA `(.L_x_70) ;  /* 0x00000000000c2947 */ /* 0x008ff40003800000 */
[----:B-1----:R-:W-:Y:S04]  /*3a00*/  SHF.L.U32 R3, R8, 0x1f, RZ ;  /* 0x0000001f08037819 */ /* 0x002fe800000006ff */
[----:B------:R-:W1:Y:S02]  /*3a10*/  SYNCS.PHASECHK.TRANS64.TRYWAIT P0, [UR5], R3 ;  /* 0x00000003ff0075a7 */ /* 0x000e640008001105 */
[----:B-1----:R-:W-:Y:S05]  /*3a20*/  @!P0 BRA `(.L_x_71) ;  /* 0x0000006400e48947 */ /* 0x002fea0003800000 */
.L_x_70:
[----:B------:R-:W-:Y:S01]  /*3a30*/  UISETP.NE.AND UP0, UPT, UR15, 0x1, UPT ;  /* 0x000000010f00788c */ /* 0x000fe2000bf05270 */
[----:B------:R-:W-:Y:S01]  /*3a40*/  PLOP3.LUT P2, PT, PT, PT, PT, 0x80, 0x8 ;  /* 0x000000000008781c */ /* 0x000fe20003f4f070 */
[----:B------:R-:W-:Y:S02]  /*3a50*/  UIADD3 UR4, UPT, UPT, UR6, 0x1, URZ ;  /* 0x0000000106047890 */ /* 0x000fe4000fffe0ff */
[----:B------:R-:W-:Y:S02]  /*3a60*/  ULEA UR12, UR6, UR21, 0xa ;  /* 0x00000015060c7291 */ /* 0x000fe4000f8e50ff */
[----:B------:R-:W-:Y:S01]  /*3a70*/  UISETP.NE.AND UP1, UPT, UR4, 0xa, UPT ;  /* 0x0000000a0400788c */ /* 0x000fe2000bf25270 */
[----:B------:R-:W-:Y:S01]  /*3a80*/  PLOP3.LUT P0, PT, PT, PT, UP0, 0x80, 0x8 ;  /* 0x000000000008781c */ /* 0x000fe20003f0f008 */
[----:B------:R-:W-:Y:S02]  /*3a90*/  UIADD3 UR10, UPT, UPT, UR12, 0x2, URZ ;  /* 0x000000020c0a7890 */ /* 0x000fe4000fffe0ff */
[----:B------:R-:W-:Y:S02]  /*3aa0*/  USEL UR7, URZ, 0x1, UP1 ;  /* 0x00000001ff077887 */ /* 0x000fe40008800000 */
[----:B------:R-:W-:Y:S02]  /*3ab0*/  USEL UR14, UR4, URZ, UP1 ;  /* 0x000000ff040e7287 */ /* 0x000fe40008800000 */
[----:B------:R-:W-:Y:S02]  /*3ac0*/  UIADD3 UR15, UPT, UPT, UR15, -0x1, URZ ;  /* 0xffffffff0f0f7890 */ /* 0x000fe4000fffe0ff */
[----:B------:R-:W-:Y:S01]  /*3ad0*/  @UP0 ULEA UR4, UR14, UR17, 0x3 ;  /* 0x000000110e040291 */ /* 0x000fe2000f8e18ff */
[----:B------:R-:W-:Y:S01]  /*3ae0*/  LOP3.LUT R8, R8, UR7, RZ, 0x3c, !PT ;  /* 0x0000000708087c12 */ /* 0x000fe2000f8e3cff */
[----:B------:R-:W-:Y:S01]  /*3af0*/  UIADD3 UR7, UPT, UPT, UR5, 0x50, URZ ;  /* 0x0000005005077890 */ /* 0x000fe2000fffe0ff */
[----:B------:R-:W-:Y:S02]  /*3b00*/  UMOV UR13, 0x80004020 ;  /* 0x80004020000d7882 */ /* 0x000fe40000000000 */
[----:B-1----:R-:W-:Y:S01]  /*3b10*/  @P0 SHF.L.U32 R0, R8, 0x1f, RZ ;  /* 0x0000001f08000819 */ /* 0x002fe200000006ff */
[----:B------:R-:W-:Y:S01]  /*3b20*/  UMOV UR5, 0x80004020 ;  /* 0x8000402000057882 */ /* 0x000fe20000000000 */
[----:B------:R-:W-:Y:S01]  /*3b30*/  UMOV UR11, 0x80004020 ;  /* 0x80004020000b7882 */ /* 0x000fe20000000000 */
[----:B------:R-:W-:Y:S01]  /*3b40*/  UMOV UR9, 0x80004020 ;  /* 0x8000402000097882 */ /* 0x000fe20000000000 */
[----:B------:R2:W3:Y:S01]  /*3b50*/  @P0 SYNCS.PHASECHK.TRANS64.TRYWAIT P2, [UR4], R0 ;  /* 0x00000000ff0005a7 */ /* 0x0004e20008041104 */
[----:B------:R-:W-:Y:S03]  /*3b60*/  ULEA UR4, UR6, UR20, 0x8 ;  /* 0x0000001406047291 */ /* 0x000fe6000f8e40ff */
[----:B------:R-:W-:Y:S01]  /*3b70*/  UMOV UR6, UR14 ;  /* 0x0000000e00067c82 */ /* 0x000fe20008000000 */
[----:B------:R-:W-:Y:S05]  /*3b80*/  UIADD3 UR8, UPT, UPT, UR4, 0x2, URZ ;  /* 0x0000000204087890 */ /* 0x000fea000fffe0ff */
[----:B------:R2:W-:Y:S01]  /*3b90*/  UTCQMMA gdesc[UR4], gdesc[UR12], tmem[UR18], tmem[UR26], idesc[UR27], UP2 ;  /* 0x00ff1a0c040075ea */ /* 0x0005e20009000312 */
[----:B------:R-:W-:Y:S03]  /*3ba0*/  UPLOP3.LUT UP2, UPT, UPT, UPT, UPT, 0x80, 0x8 ;  /* 0x000000000008789c */ /* 0x000fe60003f4f070 */
[----:B------:R2:W-:Y:S01]  /*3bb0*/  UTCQMMA gdesc[UR8], gdesc[UR10], tmem[UR18], tmem[UR24], idesc[UR25], UPT ;  /* 0x00ff180a080075ea */ /* 0x0005e2000b800312 */
[----:B------:R2:W-:Y:S01]  /*3bc0*/  UTCBAR.MULTICAST [UR7], URZ, UR19 ;  /* 0x000000ff070073e9 */ /* 0x0005e20008000813 */
[----:B------:R-:W-:Y:S06]  /*3bd0*/  BRA.U UP3, `(.L_x_72) ;  /* 0xfffffffd03787547 */ /* 0x000fec000b83ffff */
.L_x_69:
[----:B--2---:R-:W-:Y:S01]  /*3be0*/  UIADD3 UR4, UPT, UPT, UR22, 0x1, URZ ;  /* 0x0000000116047890 */ /* 0x004fe2000fffe0ff */
[C---:B------:R-:W-:Y:S01]  /*3bf0*/  ISETP.NE.AND P0, PT, R10.reuse, 0x2, PT ;  /* 0x000000020a00780c */ /* 0x040fe20003f05270 */
[----:B------:R-:W-:Y:S02]  /*3c00*/  UIADD3 UR5, UPT, UPT, UR23, 0x110, URZ ;  /* 0x0000011017057890 */ /* 0x000fe4000fffe0ff */
[----:B------:R-:W-:Y:S01]  /*3c10*/  UISETP.NE.AND UP0, UPT, UR4, 0x4, UPT ;  /* 0x000000040400788c */ /* 0x000fe2000bf05270 */
[----:B-1----:R-:W-:Y:S02]  /*3c20*/  SEL R0, RZ, 0x1, P0 ;  /* 0x00000001ff007807 */ /* 0x002fe40000000000 */
[----:B------:R-:W-:Y:S01]  /*3c30*/  SEL R10, R10, RZ, P0 ;  /* 0x000000ff0a0a7207 */ /* 0x000fe20000000000 */
[----:B------:R-:W-:Y:S01]  /*3c40*/  USEL UR6, URZ, 0x1, UP0 ;  /* 0x00000001ff067887 */ /* 0x000fe20008000000 */
[----:B------:R-:W-:Y:S01]  /*3c50*/  LOP3.LUT R9, R9, R0, RZ, 0x3c, !PT ;  /* 0x0000000009097212 */ /* 0x000fe200078e3cff */
[----:B------:R-:W-:Y:S01]  /*3c60*/  USEL UR22, UR4, URZ, UP0 ;  /* 0x000000ff04167287 */ /* 0x000fe20008000000 */
[----:B------:R1:W-:Y:S03]  /*3c70*/  UTCBAR [UR5], URZ ;  /* 0x000000ff050073e9 */ /* 0x0003e600080000ff */
[----:B------:R-:W-:Y:S01]  /*3c80*/  LOP3.LUT R11, R11, UR6, RZ, 0x3c, !PT ;  /* 0x000000060b0b7c12 */ /* 0x000fe2000f8e3cff */
[----:B------:R-:W-:Y:S07]  /*3c90*/  @P1 BRA `(.L_x_73) ;  /* 0xfffffff800b01947 */ /* 0x000fee000383ffff */
[----:B------:R-:W2:Y:S01]  /*3ca0*/  S2UR UR8, SR_CgaCtaId ;  /* 0x00000000000879c3 */ /* 0x000ea20000008800 */
[----:B------:R-:W-:Y:S01]  /*3cb0*/  ELECT P0, URZ, PT ;  /* 0x0000000000ff782f */ /* 0x000fe20003800000 */
[----:B------:R-:W-:Y:S01]  /*3cc0*/  IMAD.MOV.U32 R0, RZ, RZ, 0x1 ;  /* 0x00000001ff007424 */ /* 0x000fe200078e00ff */
[----:B------:R-:W-:Y:S01]  /*3cd0*/  UIADD3 UR17, UPT, UPT, UR17, 0x130, URZ ;  /* 0x0000013011117890 */ /* 0x000fe2000fffe0ff */
[----:B------:R-:W-:Y:S01]  /*3ce0*/  SHF.L.U32 R3, R11, 0x1f, RZ ;  /* 0x0000001f0b037819 */ /* 0x000fe200000006ff */
[----:B------:R-:W-:-:S03]  /*3cf0*/  UMOV UR4, 0x40 ;  /* 0x0000004000047882 */ /* 0x000fc60000000000 */
[----:B------:R-:W-:Y:S01]  /*3d00*/  UVIRTCOUNT.DEALLOC.SMPOOL 0x80 ;  /* 0x000000800000784c */ /* 0x000fe20000000000 */
[----:B--2---:R-:W-:Y:S02]  /*3d10*/  ULEA UR8, UR8, UR4, 0x18 ;  /* 0x0000000408087291 */ /* 0x004fe4000f8ec0ff */
[----:B------:R-:W-:-:S07]  /*3d20*/  ULEA UR4, UR22, UR17, 0x3 ;  /* 0x0000001116047291 */ /* 0x000fce000f8e18ff */
[----:B------:R2:W-:Y:S02]  /*3d30*/  @P0 STS.U8 [UR8+0x1c], R0 ;  /* 0x00001c00ff000988 */ /* 0x0005e40008000008 */
[----:B------:R-:W4:Y:S02]  /*3d40*/  SYNCS.PHASECHK.TRANS64.TRYWAIT P0, [UR4], R3 ;  /* 0x00000003ff0075a7 */ /* 0x000f240008001104 */
[----:B--2-4-:R-:W-:Y:S05]  /*3d50*/  @!P0 BRA `(.L_x_74) ;  /* 0x0000006400308947 */ /* 0x014fea0003800000 */
.L_x_171:
[----:B------:R-:W-:-:S04]  /*3d60*/  UIADD3 UR4, UPT, UPT, UR22, 0x1, URZ ;  /* 0x0000000116047890 */ /* 0x000fc8000fffe0ff */
[----:B------:R-:W-:-:S04]  /*3d70*/  UISETP.NE.AND UP0, UPT, UR4, 0x4, UPT ;  /* 0x000000040400788c */ /* 0x000fc8000bf05270 */
[----:B------:R-:W-:Y:S02]  /*3d80*/  USEL UR6, URZ, 0x1, UP0 ;  /* 0x00000001ff067887 */ /* 0x000fe40008000000 */
[----:B------:R-:W-:-:S04]  /*3d90*/  USEL UR4, UR4, URZ, UP0 ;  /* 0x000000ff04047287 */ /* 0x000fc80008000000 */
[----:B-1----:R-:W-:Y:S01]  /*3da0*/  ULEA UR5, UR4, UR17, 0x3 ;  /* 0x0000001104057291 */ /* 0x002fe2000f8e18ff */
[----:B------:R-:W-:-:S04]  /*3db0*/  LOP3.LUT R2, R11, UR6, RZ, 0x3c, !PT ;  /* 0x000000060b027c12 */ /* 0x000fc8000f8e3cff */
[----:B--2---:R-:W-:-:S04]  /*3dc0*/  SHF.L.U32 R3, R2, 0x1f, RZ ;  /* 0x0000001f02037819 */ /* 0x004fc800000006ff */
[----:B------:R-:W1:Y:S02]  /*3dd0*/  SYNCS.PHASECHK.TRANS64.TRYWAIT P0, [UR5], R3 ;  /* 0x00000003ff0075a7 */ /* 0x000e640008001105 */
[----:B-1----:R-:W-:Y:S05]  /*3de0*/  @!P0 BRA `(.L_x_75) ;  /* 0x0000006400248947 */ /* 0x002fea0003800000 */
.L_x_173:
        /* <DEDUP_REMOVED lines=9> */
.L_x_175:
[----:B------:R-:W-:-:S04]  /*3e80*/  UIADD3 UR4, UPT, UPT, UR4, 0x1, URZ ;  /* 0x0000000104047890 */ /* 0x000fc8000fffe0ff */
[----:B------:R-:W-:-:S04]  /*3e90*/  UISETP.NE.AND UP0, UPT, UR4, 0x4, UPT ;  /* 0x000000040400788c */ /* 0x000fc8000bf05270 */
[----:B------:R-:W-:Y:S02]  /*3ea0*/  USEL UR5, URZ, 0x1, UP0 ;  /* 0x00000001ff057887 */ /* 0x000fe40008000000 */
[----:B------:R-:W-:-:S04]  /*3eb0*/  USEL UR4, UR4, URZ, UP0 ;  /* 0x000000ff04047287 */ /* 0x000fc80008000000 */
[----:B------:R-:W-:Y:S01]  /*3ec0*/  ULEA UR4, UR4, UR17, 0x3 ;  /* 0x0000001104047291 */ /* 0x000fe2000f8e18ff */
[----:B-1----:R-:W-:-:S04]  /*3ed0*/  LOP3.LUT R3, R2, UR5, RZ, 0x3c, !PT ;  /* 0x0000000502037c12 */ /* 0x002fc8000f8e3cff */
[----:B------:R-:W-:-:S04]  /*3ee0*/  SHF.L.U32 R3, R3, 0x1f, RZ ;  /* 0x0000001f03037819 */ /* 0x000fc800000006ff */
[----:B------:R-:W1:Y:S02]  /*3ef0*/  SYNCS.PHASECHK.TRANS64.TRYWAIT P0, [UR4], R3 ;  /* 0x00000003ff0075a7 */ /* 0x000e640008001104 */
[----:B-1----:R-:W-:Y:S05]  /*3f00*/  @!P0 BRA `(.L_x_77) ;  /* 0x00000064000c8947 */ /* 0x002fea0003800000 */
.L_x_177:
[----:B------:R-:W-:Y:S01]  /*3f10*/  NOP ;  /* 0x0000000000007918 */ /* 0x000fe20000000000 */
[----:B-1----:R-:W1:Y:S01]  /*3f20*/  LDS R0, [UR8+0x14] ;  /* 0x00001408ff007984 */ /* 0x002e620008000800 */
[----:B------:R-:W-:Y:S01]  /*3f30*/  ULOP3.LUT UR4, UR30, 0xffff, URZ, 0xc0, !UPT ;  /* 0x0000ffff1e047892 */ /* 0x000fe2000f8ec0ff */
[----:B------:R-:W-:Y:S01]  /*3f40*/  UMOV UR5, 0xffff ;  /* 0x0000ffff00057882 */ /* 0x000fe20000000000 */
[----:B------:R-:W-:Y:S02]  /*3f50*/  UMOV UR6, 0x1 ;  /* 0x0000000100067882 */ /* 0x000fe40000000000 */
[----:B------:R-:W-:-:S04]  /*3f60*/  USHF.R.U32.HI UR4, URZ, 0x5, UR4 ;  /* 0x00000005ff047899 */ /* 0x000fc80008011604 */
[----:B------:R-:W-:Y:S02]  /*3f70*/  USHF.L.U32 UR5, UR5, UR4, URZ ;  /* 0x0000000405057299 */ /* 0x000fe400080006ff */
[----:B------:R-:W-:-:S04]  /*3f80*/  USHF.L.U32 UR4, UR6, UR4, URZ ;  /* 0x0000000406047299 */ /* 0x000fc800080006ff */
[----:B-1----:R-:W-:-:S04]  /*3f90*/  LOP3.LUT R0, R0, UR5, RZ, 0xc0, !PT ;  /* 0x0000000500007c12 */ /* 0x002fc8000f8ec0ff */
[----:B------:R-:W-:-:S13]  /*3fa0*/  ISETP.NE.AND P0, PT, R0, UR5, PT ;  /* 0x0000000500007c0c */ /* 0x000fda000bf05270 */
[----:B------:R-:W-:Y:S05]  /*3fb0*/  @P0 BRA `(.L_x_78) ;  /* 0x0000000000580947 */ /* 0x000fea0003800000 */
[----:B------:R-:W1:Y:S02]  /*3fc0*/  LDS R0, [UR8+0x18] ;  /* 0x00001808ff007984 */ /* 0x000e640008000800 */
[----:B-1----:R-:W-:-:S04]  /*3fd0*/  LOP3.LUT R0, R0, UR4, RZ, 0xc0, !PT ;  /* 0x0000000400007c12 */ /* 0x002fc8000f8ec0ff */
[----:B------:R-:W-:-:S13]  /*3fe0*/  ISETP.NE.AND P0, PT, R0, UR4, PT ;  /* 0x0000000400007c0c */ /* 0x000fda000bf05270 */
[----:B------:R-:W-:Y:S05]  /*3ff0*/  @P0 BRA `(.L_x_79) ;  /* 0x00000000003c0947 */ /* 0x000fea0003800000 */
[----:B------:R-:W1:Y:S01]  /*4000*/  S2R R2, SR_LANEID ;  /* 0x0000000000027919 */ /* 0x000e620000000000 */
[----:B------:R-:W-:Y:S01]  /*4010*/  ULOP3.LUT UR5, URZ, UR5, URZ, 0x33, !UPT ;  /* 0x00000005ff057292 */ /* 0x000fe2000f8e33ff */
[----:B------:R-:W-:Y:S01]  /*4020*/  LOP3.LUT R4, RZ, UR4, RZ, 0x33, !PT ;  /* 0x00000004ff047c12 */ /* 0x000fe2000f8e33ff */
[----:B------:R-:W-:Y:S02]  /*4030*/  VOTEU.ANY UR4, UPT, PT ;  /* 0x0000000000047886 */ /* 0x000fe400038e0100 */
[----:B------:R-:W-:Y:S01]  /*4040*/  UFLO.U32 UR4, UR4 ;  /* 0x00000004000472bd */ /* 0x000fe200080e0000 */
[----:B------:R-:W2:Y:S01]  /*4050*/  REDUX UR6, R4 ;  /* 0x00000000040673c4 */ /* 0x000ea20000000000 */
[----:B------:R-:W-:-:S06]  /*4060*/  IMAD.U32 R0, RZ, RZ, UR5 ;  /* 0x00000005ff007e24 */ /* 0x000fcc000f8e00ff */
[----:B------:R4:W-:Y:S01]  /*4070*/  UTCATOMSWS.AND URZ, UR5 ;  /* 0x0000000500ff79e3 */ /* 0x0009e20008000000 */
[----:B------:R-:W3:Y:S01]  /*4080*/  REDUX UR7, R0 ;  /* 0x00000000000773c4 */ /* 0x000ee20000000000 */
[----:B-1----:R-:W-:Y:S01]  /*4090*/  ISETP.EQ.U32.AND P0, PT, R2, UR4, PT ;  /* 0x0000000402007c0c */ /* 0x002fe2000bf02070 */
[----:B--2---:R-:W-:Y:S01]  /*40a0*/  IMAD.U32 R2, RZ, RZ, UR6 ;  /* 0x00000006ff027e24 */ /* 0x004fe2000f8e00ff */
[----:B---3--:R-:W-:-:S11]  /*40b0*/  MOV R3, UR7 ;  /* 0x0000000700037c02 */ /* 0x008fd60008000f00 */
[----:B------:R4:W-:Y:S04]  /*40c0*/  @P0 ATOMS.AND RZ, [UR8+0x14], R3 ;  /* 0x00001403ffff098c */ /* 0x0009e8000a800008 */
[----:B------:R4:W-:Y:S01]  /*40d0*/  @P0 ATOMS.AND RZ, [UR8+0x18], R2 ;  /* 0x00001802ffff098c */ /* 0x0009e2000a800008 */
[----:B------:R-:W-:Y:S05]  /*40e0*/  BRA `(.L_x_80) ;  /* 0x0000000000147947 */ /* 0x000fea0003800000 */
.L_x_79:
[----:B------:R-:W-:Y:S02]  /*40f0*/  MOV R2, 0x4110 ;  /* 0x0000411000027802 */ /* 0x000fe40000000f00 */
[----:B---3-5:R-:W-:Y:S05]  /*4100*/  CALL.REL.NOINC `($__internal_0_$__cuda_sm10x_tcgen05_guardrail_trap_col_being_dealloced_not_returned_by_alloc) ;  /* 0x0000006400f07944 */ /* 0x028fea0003c00000 */
[----:B------:R-:W-:Y:S05]  /*4110*/  BRA `(.L_x_80) ;  /* 0x0000000000087947 */ /* 0x000fea0003800000 */
.L_x_78:
[----:B------:R-:W-:Y:S02]  /*4120*/  MOV R2, 0x4140 ;  /* 0x0000414000027802 */ /* 0x000fe40000000f00 */
[----:B---3-5:R-:W-:Y:S05]  /*4130*/  CALL.REL.NOINC `($__internal_2_$__cuda_sm10x_tcgen05_guardrail_trap_unallocated_columns_being_dealloced) ;  /* 0x0000006400fc7944 */ /* 0x028fea0003c00000 */
.L_x_80:
[----:B------:R-:W-:Y:S01]  /*4140*/  NOP ;  /* 0x0000000000007918 */ /* 0x000fe20000000000 */
[----:B----4-:R-:W-:Y:S05]  /*4150*/  EXIT ;  /* 0x000000000000794d */ /* 0x010fea0003800000 */
.L_x_62:
[----:B------:R-:W-:-:S09]  /*4160*/  UISETP.NE.OR UP0, UPT, UR18, 0x3, !UP3 ;  /* 0x000000031200788c */ /* 0x000fd2000df05670 */
[----:B------:R-:W-:Y:S05]  /*4170*/  BRA.U UP0, `(.L_x_81) ;  /* 0x0000001100847547 */ /* 0x000fea000b800000 */
[----:B------:R-:W2:Y:S01]  /*4180*/  LDCU.64 UR4, c[0x0][0x888] ;  /* 0x00011100ff0477ac */ /* 0x000ea20008000a00 */
[----:B------:R-:W3:Y:S01]  /*4190*/  S2UR UR8, SR_CgaCtaId ;  /* 0x00000000000879c3 */ /* 0x000ee20000008800 */
[----:B------:R-:W-:Y:S02]  /*41a0*/  HFMA2 R9, -RZ, RZ, 0, 0 ;  /* 0x00000000ff097431 */ /* 0x000fe400000001ff */
[----:B------:R-:W-:Y:S01]  /*41b0*/  IMAD.MOV.U32 R11, RZ, RZ, 0x1 ;  /* 0x00000001ff0b7424 */ /* 0x000fe200078e00ff */
[----:B------:R-:W4:Y:S01]  /*41c0*/  LDCU UR40, c[0x0][0x370] ;  /* 0x00006e00ff2877ac */ /* 0x000f220008000800 */
[----:B------:R-:W-:Y:S01]  /*41d0*/  IMAD.MOV.U32 R10, RZ, RZ, RZ ;  /* 0x000000ffff0a7224 */ /* 0x000fe200078e00ff */
[----:B------:R-:W-:Y:S01]  /*41e0*/  MOV R3, 0x1000 ;  /* 0x0000100000037802 */ /* 0x000fe20000000f00 */
[----:B------:R-:W4:Y:S01]  /*41f0*/  LDCU.128 UR44, c[0x0][0xb10] ;  /* 0x00016200ff2c77ac */ /* 0x000f220008000c00 */
[----:B------:R-:W1:Y:S01]  /*4200*/  LDC.64 R12, c[0x0][0x348] ;  /* 0x0000d200ff0c7b82 */ /* 0x000e620000000a00 */
[----:B------:R-:W3:Y:S01]  /*4210*/  LDCU UR37, c[0x0][0x374] ;  /* 0x00006e80ff2577ac */ /* 0x000ee20008000800 */
[----:B------:R-:W3:Y:S01]  /*4220*/  LDCU.64 UR38, c[0x0][0x890] ;  /* 0x00011200ff2677ac */ /* 0x000ee20008000a00 */
[----:B------:R-:W3:Y:S01]  /*4230*/  LDCU UR15, c[0x0][0xb0c] ;  /* 0x00016180ff0f77ac */ /* 0x000ee20008000800 */
[----:B--2---:R-:W-:Y:S01]  /*4240*/  UISETP.NE.U32.AND UP0, UPT, UR4, URZ, UPT ;  /* 0x000000ff0400728c */ /* 0x004fe2000bf05070 */
[----:B------:R-:W2:Y:S01]  /*4250*/  LDCU UR54, c[0x0][0xb20] ;  /* 0x00016400ff3677ac */ /* 0x000ea20008000800 */
[----:B------:R-:W2:Y:S01]  /*4260*/  LDCU UR4, c[0x0][0xb30] ;  /* 0x00016600ff0477ac */ /* 0x000ea20008000800 */
[----:B------:R-:W-:Y:S01]  /*4270*/  UMOV UR21, 0x400 ;  /* 0x0000040000157882 */ /* 0x000fe20000000000 */
[----:B----4-:R-:W-:-:S02]  /*4280*/  UIMAD.WIDE.U32 UR52, UR40, UR44, URZ ;  /* 0x0000002c283472a5 */ /* 0x010fc4000f8e00ff */
[----:B---3--:R-:W-:Y:S02]  /*4290*/  UIMAD.WIDE.U32 UR6, UR37, UR47, URZ ;  /* 0x0000002f250672a5 */ /* 0x008fe4000f8e00ff */
[----:B------:R-:W-:Y:S02]  /*42a0*/  ULEA UR21, UR8, UR21, 0x18 ;  /* 0x0000001508157291 */ /* 0x000fe4000f8ec0ff */
[----:B------:R-:W-:Y:S02]  /*42b0*/  UISETP.NE.U32.AND UP6, UPT, UR38, URZ, UPT ;  /* 0x000000ff2600728c */ /* 0x000fe4000bfc5070 */
[----:B------:R-:W-:Y:S02]  /*42c0*/  UIADD3 UR43, UPT, UPT, UR21, 0xb8, URZ ;  /* 0x000000b8152b7890 */ /* 0x000fe4000fffe0ff */
[----:B------:R-:W-:Y:S02]  /*42d0*/  UIADD3 UR33, UPT, UPT, UR21, 0xa0, URZ ;  /* 0x000000a015217890 */ /* 0x000fe4000fffe0ff */
[----:B------:R-:W-:-:S02]  /*42e0*/  UIADD3 UR25, UPT, UPT, UR21, 0xa8, URZ ;  /* 0x000000a815197890 */ /* 0x000fc4000fffe0ff */
[----:B------:R-:W-:Y:S02]  /*42f0*/  UIADD3 UR17, UPT, UPT, UR21, 0xb0, URZ ;  /* 0x000000b015117890 */ /* 0x000fe4000fffe0ff */
[----:B------:R-:W-:Y:S02]  /*4300*/  UISETP.NE.AND.EX UP5, UPT, UR5, URZ, UPT, UP0 ;  /* 0x000000ff0500728c */ /* 0x000fe4000bfa5300 */
[----:B------:R-:W-:Y:S01]  /*4310*/  UISETP.NE.AND UP0, UPT, UR42, 0x1, UPT ;  /* 0x000000012a00788c */ /* 0x000fe2000bf05270 */
[----:B------:R-:W-:Y:S01]  /*4320*/  UMOV UR52, UR53 ;  /* 0x0000003500347c82 */ /* 0x000fe20008000000 */
[----:B------:R-:W-:Y:S01]  /*4330*/  UMOV UR51, UR7 ;  /* 0x0000000700337c82 */ /* 0x000fe20008000000 */
[----:B------:R-:W-:Y:S02]  /*4340*/  USEL UR41, URZ, 0x1, UP4 ;  /* 0x00000001ff297887 */ /* 0x000fe4000a000000 */
[----:B------:R-:W-:Y:S02]  /*4350*/  UISETP.NE.AND UP0, UPT, UR15, 0x1, UPT ;  /* 0x000000010f00788c */ /* 0x000fe4000bf05270 */
[----:B------:R-:W-:-:S02]  /*4360*/  UPLOP3.LUT UP4, UPT, UPT, UPT, UPT, 0x40, 0x4 ;  /* 0x000000000004789c */ /* 0x000fc40003f8e870 */
[----:B------:R-:W-:Y:S01]  /*4370*/  UISETP.GE.AND UP2, UPT, UR42, 0x1, UPT ;  /* 0x000000012a00788c */ /* 0x000fe2000bf46270 */
[----:B------:R-:W3:Y:S01]  /*4380*/  LDCU.64 UR22, c[0x0][0xb28] ;  /* 0x00016500ff1677ac */ /* 0x000ee20008000a00 */
[----:B------:R-:W-:Y:S02]  /*4390*/  UISETP.NE.AND.EX UP6, UPT, UR39, URZ, UPT, UP6 ;  /* 0x000000ff2700728c */ /* 0x000fe4000bfc5360 */
[----:B------:R-:W-:Y:S02]  /*43a0*/  UPRMT UR43, UR8, 0x654, UR43 ;  /* 0x00000654082b7896 */ /* 0x000fe4000800002b */
[----:B------:R-:W-:Y:S02]  /*43b0*/  UPRMT UR50, UR8, 0x654, UR33 ;  /* 0x0000065408327896 */ /* 0x000fe40008000021 */
[----:B------:R-:W-:Y:S02]  /*43c0*/  UPRMT UR49, UR8, 0x654, UR25 ;  /* 0x0000065408317896 */ /* 0x000fe40008000019 */
[----:B------:R-:W-:-:S02]  /*43d0*/  UPRMT UR48, UR8, 0x654, UR17 ;  /* 0x0000065408307896 */ /* 0x000fc40008000011 */
[----:B------:R-:W-:Y:S02]  /*43e0*/  USHF.R.U32.HI UR52, URZ, UR45, UR52 ;  /* 0x0000002dff347299 */ /* 0x000fe40008011634 */
[----:B--2---:R-:W-:Y:S02]  /*43f0*/  USHF.R.U32.HI UR51, URZ, UR54, UR51 ;  /* 0x00000036ff337299 */ /* 0x004fe40008011633 */
[----:B------:R-:W-:Y:S02]  /*4400*/  UISETP.NE.AND UP0, UPT, UR46, 0x1, UPT ;  /* 0x000000012e00788c */ /* 0x000fe4000bf05270 */
[----:B-1----:R-:W-:-:S11]  /*4410*/  UISETP.NE.AND UP3, UPT, UR4, 0x1, UPT ;  /* 0x000000010400788c */ /* 0x002fd6000bf65270 */
.L_x_92:
[C---:B------:R-:W-:Y:S02]  /*4420*/  LEA R8, R10.reuse, UR21, 0x3 ;  /* 0x000000150a087c11 */ /* 0x040fe4000f8e18ff */
[----:B------:R-:W-:Y:S02]  /*4430*/  SHF.L.U32 R5, R9, 0x1f, RZ ;  /* 0x0000001f09057819 */ /* 0x000fe400000006ff */
[----:B------:R-:W-:Y:S02]  /*4440*/  LEA R6, R10, UR21, 0x4 ;  /* 0x000000150a067c11 */ /* 0x000fe4000f8e20ff */
[----:B-1----:R-:W1:Y:S02]  /*4450*/  SYNCS.PHASECHK.TRANS64.TRYWAIT P0, [R8+URZ+0xf0], R5 ;  /* 0x0000f005080075a7 */ /* 0x002e6400080011ff */
[----:B-1----:R-:W-:Y:S05]  /*4460*/  @!P0 BRA `(.L_x_82) ;  /* 0x0000005c00cc8947 */ /* 0x002fea0003800000 */
.L_x_178:
[----:B-1----:R-:W1:Y:S01]  /*4470*/  LDS.128 R4, [R6+0x180] ;  /* 0x0001800006047984 */ /* 0x002e620000000c00 */
[----:B------:R-:W-:Y:S01]  /*4480*/  UISETP.GE.AND UP0, UPT, UR42, 0x1, UPT ;  /* 0x000000012a00788c */ /* 0x000fe2000bf06270 */
[----:B------:R-:W-:Y:S01]  /*4490*/  @!PT LDS RZ, [RZ] ;  /* 0x00000000fffff984 */ /* 0x000fe20000000800 */
[----:B------:R-:W-:Y:S01]  /*44a0*/  @!PT LDS RZ, [RZ] ;  /* 0x00000000fffff984 */ /* 0x000fe20000000800 */
[----:B------:R-:W-:Y:S01]  /*44b0*/  @!PT LDS RZ, [RZ] ;  /* 0x00000000fffff984 */ /* 0x000fe20000000800 */
[----:B------:R-:W-:Y:S01]  /*44c0*/  @!PT LDS RZ, [RZ] ;  /* 0x00000000fffff984 */ /* 0x000fe20000000800 */
[----:B------:R2:W-:Y:S06]  /*44d0*/  MEMBAR.ALL.CTA ;  /* 0x0000000000007992 */ /* 0x0005ec0000008000 */
[----:B--2---:R-:W2:Y:S01]  /*44e0*/  FENCE.VIEW.ASYNC.S ;  /* 0x00000000000073c6 */ /* 0x004ea20000000000 */
[----:B-1----:R-:W-:Y:S11]  /*44f0*/  LOP3.LUT P0, RZ, R6, 0x1, RZ, 0xc0, !PT ;  /* 0x0000000106ff7812 */ /* 0x002ff6000780c0ff */
[----:B------:R-:W-:Y:S02]  /*4500*/  @!UPT UIADD3 URZ, UPT, UPT, URZ, URZ, URZ ;  /* 0x000000fffffff290 */ /* 0x000fe4000fffe0ff */
[----:B--2---:R-:W-:Y:S01]  /*4510*/  VOTEU.ANY UP2, P0 ;  /* 0x0000000000ff7886 */ /* 0x004fe20000040100 */
[----:B------:R-:W-:Y:S11]  /*4520*/  PLOP3.LUT P0, PT, PT, PT, UP2, 0x80, 0x8 ;  /* 0x000000000008781c */ /* 0x000ff60003f0f028 */
[----:B------:R-:W-:Y:S02]  /*4530*/  @!UPT UIADD3 URZ, UPT, UPT, URZ, URZ, URZ ;  /* 0x000000fffffff290 */ /* 0x000fe4000fffe0ff */
[----:B------:R-:W-:Y:S02]  /*4540*/  @P0 SHF.R.U32.HI R0, RZ, 0x10, R5 ;  /* 0x00000010ff000819 */ /* 0x000fe40000011605 */
[----:B------:R-:W-:Y:S02]  /*4550*/  @P0 MOV R2, R4 ;  /* 0x0000000400020202 */ /* 0x000fe40000000f00 */
[----:B------:R-:W-:Y:S01]  /*4560*/  @P0 R2UR UR4, R0 ;  /* 0x00000000000402ca */ /* 0x000fe200000e0000 */
[----:B------:R-:W-:Y:S01]  /*4570*/  VIADD R0, R8, 0x100 ;  /* 0x0000010008007836 */ /* 0x000fe20000000000 */
[----:B------:R-:W-:Y:S02]  /*4580*/  @P0 LOP3.LUT R4, R5, 0xffff, RZ, 0xc0, !PT ;  /* 0x0000ffff05040812 */ /* 0x000fe400078ec0ff */
[----:B------:R-:W-:Y:S02]  /*4590*/  @P0 R2UR UR6, R2 ;  /* 0x00000000020602ca */ /* 0x000fe400000e0000 */
[----:B------:R-:W-:Y:S02]  /*45a0*/  PRMT R0, RZ, 0x654, R0 ;  /* 0x00000654ff007816 */ /* 0x000fe40000000000 */
[----:B------:R-:W-:Y:S02]  /*45b0*/  @P0 R2UR UR5, R4 ;  /* 0x00000000040502ca */ /* 0x000fe400000e0000 */
[----:B------:R1:W-:Y:S03]  /*45c0*/  SYNCS.ARRIVE.TRANS64.RED.A1T0 RZ, [R0+URZ], RZ ;  /* 0x000000ff00ff79a7 */ /* 0x0003e600081004ff */
[----:B------:R-:W-:Y:S04]  /*45d0*/  @UP2 UMOV UR29, UR4 ;  /* 0x00000004001d2c82 */ /* 0x000fe80008000000 */
[----:B------:R-:W-:Y:S04]  /*45e0*/  @UP2 UMOV UR14, UR6 ;  /* 0x00000006000e2c82 */ /* 0x000fe80008000000 */
[----:B------:R-:W-:Y:S01]  /*45f0*/  @UP2 UMOV UR13, UR5 ;  /* 0x00000005000d2c82 */ /* 0x000fe20008000000 */
[----:B------:R-:W-:Y:S05]  /*4600*/  BRA.U !UP0, `(.L_x_83) ;  /* 0x0000000108c07547 */ /* 0x000fea000b800000 */
[----:B------:R-:W-:Y:S02]  /*4610*/  UIMAD.WIDE.U32 UR18, UR13, UR47, URZ ;  /* 0x0000002f0d1272a5 */ /* 0x000fe4000f8e00ff */
[----:B------:R-:W-:Y:S02]  /*4620*/  UP2UR UR16, UPR, URZ, 0x4 ;  /* 0x00000004ff107883 */ /* 0x000fe40008000000 */
[----:B------:R-:W-:Y:S02]  /*4630*/  UISETP.NE.AND UP2, UPT, UR46, 0x1, UPT ;  /* 0x000000012e00788c */ /* 0x000fe4000bf45270 */
[----:B------:R-:W-:Y:S02]  /*4640*/  UIMAD.WIDE.U32 UR26, UR14, UR44, URZ ;  /* 0x0000002c0e1a72a5 */ /* 0x000fe4000f8e00ff */
[----:B------:R-:W-:Y:S02]  /*4650*/  USEL UR4, UR37, UR51, !UP2 ;  /* 0x0000003325047287 */ /* 0x000fe4000d000000 */
[----:B------:R-:W-:Y:S02]  /*4660*/  UISETP.NE.AND UP0, UPT, UR15, 0x1, UPT ;  /* 0x000000010f00788c */ /* 0x000fe4000bf05270 */
[----:B------:R-:W-:Y:S02]  /*4670*/  UP2UR UR20, UPR, URZ, 0x2 ;  /* 0x00000002ff147883 */ /* 0x000fe40008000000 */
[----:B------:R-:W-:Y:S02]  /*4680*/  UISETP.NE.AND UP1, UPT, UR42, 0x1, UPT ;  /* 0x000000012a00788c */ /* 0x000fe4000bf25270 */
[----:B---3--:R-:W-:Y:S02]  /*4690*/  UIMAD.WIDE.U32 UR8, UR4, UR22, URZ ;  /* 0x00000016040872a5 */ /* 0x008fe4000f8e00ff */
[----:B------:R-:W-:Y:S01]  /*46a0*/  USEL UR7, UR40, UR52, !UP0 ;  /* 0x0000003428077287 */ /* 0x000fe2000c000000 */
[----:B------:R-:W-:Y:S02]  /*46b0*/  UMOV UR5, UR19 ;  /* 0x0000001300057c82 */ /* 0x000fe40008000000 */
[----:B------:R-:W-:Y:S02]  /*46c0*/  USHF.R.U32.HI UR6, URZ, UR54, UR5 ;  /* 0x00000036ff067299 */ /* 0x000fe40008011605 */
[----:B------:R-:W-:Y:S02]  /*46d0*/  UIMAD.WIDE.U32 UR10, UR7, UR22, URZ ;  /* 0x00000016070a72a5 */ /* 0x000fe4000f8e00ff */
[----:B------:R-:W-:Y:S02]  /*46e0*/  USEL UR6, UR13, UR6, !UP2 ;  /* 0x000000060d067287 */ /* 0x000fe4000d000000 */
[----:B------:R-:W-:Y:S01]  /*46f0*/  UISETP.NE.AND UP2, UPT, UR16, URZ, UPT ;  /* 0x000000ff1000728c */ /* 0x000fe2000bf45270 */
[----:B------:R-:W-:Y:S02]  /*4700*/  UMOV UR5, UR27 ;  /* 0x0000001b00057c82 */ /* 0x000fe40008000000 */
[----:B------:R-:W-:Y:S03]  /*4710*/  USHF.R.U32.HI UR12, URZ, UR45, UR5 ;  /* 0x0000002dff0c7299 */ /* 0x000fe60008011605 */
[----:B------:R-:W-:Y:S02]  /*4720*/  UMOV UR5, UR9 ;  /* 0x0000000900057c82 */ /* 0x000fe40008000000 */
[----:B------:R-:W-:Y:S03]  /*4730*/  @UP1 USHF.R.U32.HI UR4, URZ, UR23, UR5 ;  /* 0x00000017ff041299 */ /* 0x000fe60008011605 */
[----:B------:R-:W-:Y:S01]  /*4740*/  UMOV UR5, UR11 ;  /* 0x0000000b00057c82 */ /* 0x000fe20008000000 */
[----:B------:R-:W-:Y:S02]  /*4750*/  UIMAD UR4, UR42, UR4, URZ ;  /* 0x000000042a0472a4 */ /* 0x000fe4000f8e02ff */
[----:B------:R-:W-:Y:S02]  /*4760*/  @UP1 USHF.R.U32.HI UR7, URZ, UR23, UR5 ;  /* 0x00000017ff071299 */ /* 0x000fe40008011605 */
[----:B------:R-:W-:Y:S02]  /*4770*/  USEL UR5, UR14, UR12, !UP0 ;  /* 0x0000000c0e057287 */ /* 0x000fe4000c000000 */
[----:B------:R-:W-:Y:S02]  /*4780*/  UIMAD.WIDE.U32 UR10, UR6, UR22, URZ ;  /* 0x00000016060a72a5 */ /* 0x000fe4000f8e00ff */
[----:B------:R-:W-:Y:S02]  /*4790*/  UIMAD UR8, UR42, UR7, URZ ;  /* 0x000000072a0872a4 */ /* 0x000fe4000f8e02ff */
[----:B------:R-:W-:Y:S03]  /*47a0*/  UISETP.GE.AND UP0, UPT, UR6, UR4, UPT ;  /* 0x000000040600728c */ /* 0x000fe6000bf06270 */
[----:B------:R-:W-:Y:S01]  /*47b0*/  UMOV UR4, UR11 ;  /* 0x0000000b00047c82 */ /* 0x000fe20008000000 */
[----:B------:R-:W-:Y:S02]  /*47c0*/  UISETP.GE.OR UP0, UPT, UR5, UR8, UP0 ;  /* 0x000000080500728c */ /* 0x000fe40008706670 */
[----:B------:R-:W-:Y:S02]  /*47d0*/  USHF.R.U32.HI UR4, URZ, UR23, UR4 ;  /* 0x00000017ff047299 */ /* 0x000fe40008011604 */
[----:B------:R-:W-:Y:S02]  /*47e0*/  UIMAD.WIDE.U32 UR8, UR5, UR22, URZ ;  /* 0x00000016050872a5 */ /* 0x000fe4000f8e00ff */
[----:B------:R-:W-:Y:S04]  /*47f0*/  USEL UR10, UR6, UR4, !UP1 ;  /* 0x00000004060a7287 */ /* 0x000fe8000c800000 */
[----:B------:R-:W-:Y:S01]  /*4800*/  UIADD3 UR11, UPT, UPT, -UR10, URZ, URZ ;  /* 0x000000ff0a0b7290 */ /* 0x000fe2000fffe1ff */
[----:B------:R-:W-:Y:S02]  /*4810*/  @!UP0 UMOV UR4, UR9 ;  /* 0x0000000900048c82 */ /* 0x000fe40008000000 */
[----:B------:R-:W-:Y:S02]  /*4820*/  @!UP0 USHF.R.U32.HI UR4, URZ, UR23, UR4 ;  /* 0x00000017ff048299 */ /* 0x000fe40008011604 */
[----:B------:R-:W-:Y:S02]  /*4830*/  UIMAD UR8, UR42, UR11, UR6 ;  /* 0x0000000b2a0872a4 */ /* 0x000fe4000f8e0206 */
[----:B------:R-:W-:Y:S02]  /*4840*/  @!UP0 USEL UR4, UR5, UR4, !UP1 ;  /* 0x0000000405048287 */ /* 0x000fe4000c800000 */
[----:B------:R-:W-:Y:S02]  /*4850*/  UISETP.NE.AND UP1, UPT, UR20, URZ, UPT ;  /* 0x000000ff1400728c */ /* 0x000fe4000bf25270 */
[----:B------:R-:W-:Y:S02]  /*4860*/  @!UP0 UIMAD UR8, UR7, UR8, UR4 ;  /* 0x00000008070882a4 */ /* 0x000fe4000f8e0204 */
[----:B------:R-:W-:Y:S02]  /*4870*/  @!UP0 UIADD3 UR9, UPT, UPT, UR10, -UR4, URZ ;  /* 0x800000040a098290 */ /* 0x000fe4000fffe0ff */
[----:B------:R-:W-:Y:S02]  /*4880*/  UIADD3 UR4, UPT, UPT, -UR5, URZ, URZ ;  /* 0x000000ff05047290 */ /* 0x000fe4000fffe1ff */
[----:B------:R-:W-:Y:S02]  /*4890*/  UIADD3 UR7, UPT, UPT, -UR6, URZ, URZ ;  /* 0x000000ff06077290 */ /* 0x000fe4000fffe1ff */
[----:B------:R-:W-:Y:S02]  /*48a0*/  @!UP0 UIMAD UR6, UR9, UR42, UR5 ;  /* 0x0000002a090682a4 */ /* 0x000fe4000f8e0205 */
[----:B------:R-:W-:Y:S02]  /*48b0*/  UIMAD UR14, UR15, UR4, UR14 ;  /* 0x000000040f0e72a4 */ /* 0x000fe4000f8e020e */
[----:B------:R-:W-:Y:S01]  /*48c0*/  UIMAD UR13, UR46, UR7, UR13 ;  /* 0x000000072e0d72a4 */ /* 0x000fe2000f8e020d */
[----:B------:R-:W-:Y:S02]  /*48d0*/  @!UP0 UMOV UR5, UR8 ;  /* 0x0000000800058c82 */ /* 0x000fe40008000000 */
[----:B------:R-:W-:Y:S02]  /*48e0*/  UIMAD UR14, UR5, UR15, UR14 ;  /* 0x0000000f050e72a4 */ /* 0x000fe4000f8e020e */
[----:B------:R-:W-:Y:S11]  /*48f0*/  UIMAD UR13, UR6, UR46, UR13 ;  /* 0x0000002e060d72a4 */ /* 0x000ff6000f8e020d */
[----:B------:R-:W-:Y:S01]  /*4900*/  @!UPT UIADD3 URZ, UPT, UPT, URZ, URZ, URZ ;  /* 0x000000fffffff290 */ /* 0x000fe2000fffe0ff */
.L_x_83:
[----:B------:R-:W2:Y:S01]  /*4910*/  @!UP3 LDCU.128 UR8, c[0x0][0xb10] ;  /* 0x00016200ff08b7ac */ /* 0x000ea20008000c00 */
[----:B------:R-:W-:Y:S02]  /*4920*/  ISETP.NE.U32.AND P0, PT, RZ, UR38, PT ;  /* 0x00000026ff007c0c */ /* 0x000fe4000bf05070 */
[----:B------:R-:W-:Y:S02]  /*4930*/  SHF.L.U32 R4, R11, 0x1f, RZ ;  /* 0x0000001f0b047819 */ /* 0x000fe400000006ff */
[----:B------:R-:W-:Y:S01]  /*4940*/  ISETP.NE.AND.EX P0, PT, RZ, UR39, PT, P0 ;  /* 0x00000027ff007c0c */ /* 0x000fe2000bf05300 */
[----:B------:R-:W4:Y:S01]  /*4950*/  @!UP3 LDCU UR5, c[0x0][0xb0c] ;  /* 0x00016180ff05b7ac */ /* 0x000f220008000800 */
[----:B------:R-:W-:Y:S02]  /*4960*/  USHF.L.U32 UR35, UR30, 0x6, URZ ;  /* 0x000000061e237899 */ /* 0x000fe400080006ff */
[----:B------:R-:W-:Y:S02]  /*4970*/  USHF.L.U32 UR34, UR31, 0x8, URZ ;  /* 0x000000081f227899 */ /* 0x000fe400080006ff */
[----:B--2---:R-:W-:Y:S07]  /*4980*/  UIMAD.WIDE.U32 UR6, UR14, UR8, URZ ;  /* 0x000000080e0672a5 */ /* 0x004fee000f8e00ff */
[----:B------:R-:W-:Y:S01]  /*4990*/  @!UP3 UMOV UR4, UR7 ;  /* 0x000000070004bc82 */ /* 0x000fe20008000000 */
[----:B----4-:R-:W-:Y:S02]  /*49a0*/  @!UP3 UISETP.NE.AND UP0, UPT, UR5, 0x1, UPT ;  /* 0x000000010500b88c */ /* 0x010fe4000bf05270 */
[----:B------:R-:W-:Y:S02]  /*49b0*/  @!UP3 USHF.R.U32.HI UR4, URZ, UR9, UR4 ;  /* 0x00000009ff04b299 */ /* 0x000fe40008011604 */
[----:B------:R-:W-:Y:S02]  /*49c0*/  UIMAD.WIDE.U32 UR6, UR13, UR11, URZ ;  /* 0x0000000b0d0672a5 */ /* 0x000fe4000f8e00ff */
[----:B------:R-:W-:Y:S02]  /*49d0*/  @!UP3 USEL UR8, UR14, UR4, !UP0 ;  /* 0x000000040e08b287 */ /* 0x000fe4000c000000 */
[----:B------:R-:W-:Y:S03]  /*49e0*/  @!UP3 UISETP.NE.AND UP0, UPT, UR10, 0x1, UPT ;  /* 0x000000010a00b88c */ /* 0x000fe6000bf05270 */
[----:B------:R-:W-:Y:S02]  /*49f0*/  @!UP3 UMOV UR6, UR7 ;  /* 0x000000070006bc82 */ /* 0x000fe40008000000 */
[----:B------:R-:W2:Y:S02]  /*4a00*/  @!UP3 LDCU UR4, c[0x0][0xb20] ;  /* 0x00016400ff04b7ac */ /* 0x000ea40008000800 */
[----:B--2---:R-:W-:Y:S04]  /*4a10*/  @!UP3 USHF.R.U32.HI UR6, URZ, UR4, UR6 ;  /* 0x00000004ff06b299 */ /* 0x004fe80008011606 */
[----:B------:R-:W-:Y:S04]  /*4a20*/  @!UP3 USEL UR6, UR13, UR6, !UP0 ;  /* 0x000000060d06b287 */ /* 0x000fe8000c000000 */
[----:B------:R-:W-:Y:S02]  /*4a30*/  @!UP3 UIADD3 UR4, UPT, UPT, -UR8, UR6, URZ ;  /* 0x000000060804b290 */ /* 0x000fe4000fffe1ff */
[----:B------:R-:W-:Y:S02]  /*4a40*/  @!UP3 UIADD3 UR6, UPT, UPT, UR8, -UR6, URZ ;  /* 0x800000060806b290 */ /* 0x000fe4000fffe0ff */
[----:B------:R-:W-:Y:S02]  /*4a50*/  @!UP3 UIMAD UR14, UR4, UR5, UR14 ;  /* 0x00000005040eb2a4 */ /* 0x000fe4000f8e020e */
[----:B------:R-:W-:Y:S01]  /*4a60*/  @!UP3 UIMAD UR13, UR6, UR10, UR13 ;  /* 0x0000000a060db2a4 */ /* 0x000fe2000f8e020d */
[----:B------:R-:W-:Y:S11]  /*4a70*/  BRA.U UP4, `(.L_x_84) ;  /* 0x0000000104107547 */ /* 0x000ff6000b800000 */
[----:B-1----:R-:W-:Y:S04]  /*4a80*/  MOV R0, UR41 ;  /* 0x0000002900007c02 */ /* 0x002fe80008000f00 */
[----:B------:R-:W-:Y:S04]  /*4a90*/  SHF.L.U32 R5, R0, 0x1f, RZ ;  /* 0x0000001f00057819 */ /* 0x000fe800000006ff */
[----:B------:R-:W1:Y:S02]  /*4aa0*/  SYNCS.PHASECHK.TRANS64.TRYWAIT P1, [UR21+0xe8], R5 ;  /* 0x0000e805ff0075a7 */ /* 0x000e640008021115 */
[----:B-1----:R-:W-:Y:S05]  /*4ab0*/  @!P1 BRA `(.L_x_85) ;  /* 0x00000058004c9947 */ /* 0x002fea0003800000 */
.L_x_84:
[----:B------:R-:W-:Y:S05]  /*4ac0*/  BRA.U !UP6, `(.L_x_86) ;  /* 0x000000010e387547 */ /* 0x000fea000b800000 */
[----:B------:R-:W-:Y:S01]  /*4ad0*/  UPLOP3.LUT UP1, UPT, UPT, UPT, UP5, 0x80, 0x8 ;  /* 0x000000000008789c */ /* 0x000fe20003f2f050 */
[----:B-1----:R-:W-:Y:S01]  /*4ae0*/  HFMA2 R0, -RZ, RZ, 0, 5.9604644775390625e-08 ;  /* 0x00000001ff007431 */ /* 0x002fe200000001ff */
[----:B------:R-:W1:Y:S01]  /*4af0*/  LDCU.64 UR8, c[0x0][0x358] ;  /* 0x00006b00ff0877ac */ /* 0x000e620008000a00 */
[----:B------:R-:W-:Y:S03]  /*4b00*/  IMAD.MOV.U32 R85, RZ, RZ, 0x1 ;  /* 0x00000001ff557424 */ /* 0x000fe600078e00ff */
[----:B------:R-:W-:Y:S05]  /*4b10*/  PLOP3.LUT P1, PT, PT, PT, UP1, 0x80, 0x8 ;  /* 0x000000000008781c */ /* 0x000fea0003f2f018 */
[----:B------:R-:W2:Y:S01]  /*4b20*/  @UP1 LDCU.64 UR4, c[0x0][0x888] ;  /* 0x00011100ff0417ac */ /* 0x000ea20008000a00 */
[----:B------:R-:W-:Y:S07]  /*4b30*/  @UP1 UIMAD UR6, UR36, UR38, URZ ;  /* 0x00000026240612a4 */ /* 0x000fee000f8e02ff */
[----:B------:R-:W-:Y:S01]  /*4b40*/  @!P1 PRMT R85, R0, 0x7610, R85 ;  /* 0x0000761000559816 */ /* 0x000fe20000000055 */
[----:B--2---:R-:W-:Y:S06]  /*4b50*/  @UP1 UIMAD.WIDE UR4, UR6, 0x4, UR4 ;  /* 0x00000004060418a5 */ /* 0x004fec000f8e0204 */
[----:B------:R-:W-:Y:S01]  /*4b60*/  IMAD.U32 R6, RZ, RZ, UR4 ;  /* 0x00000004ff067e24 */ /* 0x000fe2000f8e00ff */
[----:B------:R-:W-:Y:S04]  /*4b70*/  MOV R7, UR5 ;  /* 0x0000000500077c02 */ /* 0x000fe80008000f00 */
[----:B------:R-:W2:Y:S01]  /*4b80*/  @!UP1 LDCU UR4, c[0x0][0x880] ;  /* 0x00011000ff0497ac */ /* 0x000ea20008000800 */
[----:B-1---5:R4:W5:Y:S02]  /*4b90*/  @P1 LDG.E R41, desc[UR8][R6.64] ;  /* 0x0000000806291981 */ /* 0x022964000c1e1900 */
[----:B--2-4-:R-:W-:Y:S07]  /*4ba0*/  @!P1 IMAD.U32 R41, RZ, RZ, UR4 ;  /* 0x00000004ff299e24 */ /* 0x014fee000f8e00ff */
.L_x_86:
[----:B-----5:R-:W-:Y:S01]  /*4bb0*/  @!P0 FSETP.EQ.AND P2, PT, R41, RZ, PT ;  /* 0x000000ff2900820b */ /* 0x020fe20003f42000 */
[----:B------:R-:W-:Y:S01]  /*4bc0*/  @!UPT UIADD3 URZ, UPT, UPT, URZ, URZ, URZ ;  /* 0x000000fffffff290 */ /* 0x000fe2000fffe0ff */
[----:B------:R-:W-:Y:S11]  /*4bd0*/  @!P0 BRA `(.L_x_87) ;  /* 0x0000000000148947 */ /* 0x000ff60003800000 */
[----:B------:R-:W-:Y:S02]  /*4be0*/  LOP3.LUT P0, RZ, R85, 0xff, RZ, 0xc0, !PT ;  /* 0x000000ff55ff7812 */ /* 0x000fe4000780c0ff */
[----:B------:R-:W-:Y:S04]  /*4bf0*/  PLOP3.LUT P2, PT, PT, PT, UP1, 0x80, 0x8 ;  /* 0x000000000008781c */ /* 0x000fe80003f4f018 */
[----:B------:R-:W-:Y:S07]  /*4c00*/  PLOP3.LUT P2, PT, P2, PT, PT, 0x8, 0x80 ;  /* 0x000000000080781c */ /* 0x000fee000174e170 */
[----:B------:R-:W-:Y:S11]  /*4c10*/  @P0 FSETP.EQ.AND P2, PT, R41, RZ, PT ;  /* 0x000000ff2900020b */ /* 0x000ff60003f42000 */
[----:B------:R-:W-:Y:S02]  /*4c20*/  @!UPT UIADD3 URZ, UPT, UPT, URZ, URZ, URZ ;  /* 0x000000fffffff290 */ /* 0x000fe4000fffe0ff */
.L_x_87:
[----:B------:R-:W2:Y:S01]  /*4c30*/  SYNCS.PHASECHK.TRANS64.TRYWAIT P0, [UR21+0xc0], R4 ;  /* 0x0000c004ff0075a7 */ /* 0x000ea20008001115 */
[----:B------:R-:W-:Y:S04]  /*4c40*/  ELECT P1, URZ, PT ;  /* 0x0000000000ff782f */ /* 0x000fe80003820000 */
[----:B------:R-:W-:Y:S01]  /*4c50*/  PLOP3.LUT P1, PT, P2, P1, PT, 0xf2, 0x2f ;  /* 0x00000000002f781c */ /* 0x000fe20001723e72 */
[----:B------:R-:W-:Y:S01]  /*4c60*/  @!UPT UIADD3 URZ, UPT, UPT, URZ, URZ, URZ ;  /* 0x000000fffffff290 */ /* 0x000fe2000fffe0ff */
[----:B--2---:R-:W-:Y:S11]  /*4c70*/  @!P0 BRA `(.L_x_88) ;  /* 0x0000005400f48947 */ /* 0x004ff60003800000 */
.L_x_181:
[----:B------:R-:W-:Y:S01]  /*4c80*/  @!P1 IADD3 R2, P0, PT, R12, 0x580, RZ ;  /* 0x000005800c029810 */ /* 0x000fe20007f1e0ff */
[----:B------:R-:W-:Y:S01]  /*4c90*/  VOTEU.ALL UP0, P1 ;  /* 0x0000000000ff7886 */ /* 0x000fe20000800000 */
[----:B------:R-:W-:Y:S01]  /*4ca0*/  UMOV UR6, 0x0 ;  /* 0x0000000000067882 */ /* 0x000fe20000000000 */
[----:B------:R-:W-:Y:S01]  /*4cb0*/  UMOV UR7, 0x10000000 ;  /* 0x1000000000077882 */ /* 0x000fe20000000000 */
[----:B------:R-:W-:Y:S01]  /*4cc0*/  @!P1 R2UR UR5, R2 ;  /* 0x00000000020592ca */ /* 0x000fe200000e0000 */
[----:B-1----:R-:W-:Y:S01]  /*4cd0*/  @!P1 IMAD.X R0, RZ, RZ, R13, P0 ;  /* 0x000000ffff009224 */ /* 0x002fe200000e060d */
[----:B------:R-:W-:Y:S01]  /*4ce0*/  @!UP0 UIADD3 UR32, UPT, UPT, UR21, 0x200, URZ ;  /* 0x0000020015208890 */ /* 0x000fe2000fffe0ff */
[----:B------:R-:W-:Y:S03]  /*4cf0*/  VOTEU.ALL UP0, P1 ;  /* 0x0000000000ff7886 */ /* 0x000fe60000800000 */
[----:B------:R-:W-:Y:S01]  /*4d00*/  @!P1 R2UR UR4, R0 ;  /* 0x00000000000492ca */ /* 0x000fe200000e0000 */
[----:B------:R-:W-:Y:S06]  /*4d10*/  @!P1 IMAD.MOV.U32 R0, RZ, RZ, 0x1000 ;  /* 0x00001000ff009424 */ /* 0x000fec00078e00ff */
[----:B------:R-:W-:Y:S06]  /*4d20*/  IMAD.U32 R6, RZ, RZ, UR5 ;  /* 0x00000005ff067e24 */ /* 0x000fec000f8e00ff */
[----:B------:R-:W-:Y:S01]  /*4d30*/  IMAD.U32 R7, RZ, RZ, UR4 ;  /* 0x00000004ff077e24 */ /* 0x000fe2000f8e00ff */
[----:B------:R-:W-:Y:S04]  /*4d40*/  @!P1 R2UR UR4, R6 ;  /* 0x00000000060492ca */ /* 0x000fe800000e0000 */
[----:B------:R-:W-:Y:S11]  /*4d50*/  @!P1 R2UR UR5, R7 ;  /* 0x00000000070592ca */ /* 0x000ff600000e0000 */
[----:B------:R-:W-:Y:S02]  /*4d60*/  @!UPT UIADD3 URZ, UPT, UPT, URZ, URZ, URZ ;  /* 0x000000fffffff290 */ /* 0x000fe4000fffe0ff */
[----:B------:R1:W-:Y:S01]  /*4d70*/  @!UP0 UTMALDG.3D [UR32], [UR4], desc[UR6] ;  /* 0x00000620040085b4 */ /* 0x0003e20008011000 */
[----:B------:R1:W-:Y:S01]  /*4d80*/  @!P1 SYNCS.ARRIVE.TRANS64.RED.A0TR RZ, [UR21+0xa0], R0 ;  /* 0x0000a000ffff99a7 */ /* 0x0003e20008300415 */
[----:B------:R-:W-:Y:S01]  /*4d90*/  SYNCS.ARRIVE.TRANS64.RED.A1T0 RZ, [UR50], RZ ;  /* 0x000000ffffff79a7 */ /* 0x000fe20008100432 */
[----:B------:R-:W2:Y:S02]  /*4da0*/  SYNCS.PHASECHK.TRANS64.TRYWAIT P0, [UR21+0xc8], R4 ;  /* 0x0000c804ff0075a7 */ /* 0x000ea40008001115 */
[----:B-12---:R-:W-:Y:S05]  /*4db0*/  @!P0 BRA `(.L_x_89) ;  /* 0x0000005400bc8947 */ /* 0x006fea0003800000 */
.L_x_183:
[----:B------:R-:W-:Y:S01]  /*4dc0*/  @!P1 IADD3 R2, P0, PT, R12, 0x580, RZ ;  /* 0x000005800c029810 */ /* 0x000fe20007f1e0ff */
[----:B------:R-:W-:Y:S01]  /*4dd0*/  VOTEU.ALL UP0, P1 ;  /* 0x0000000000ff7886 */ /* 0x000fe20000800000 */
[----:B------:R-:W-:Y:S01]  /*4de0*/  UMOV UR6, 0x0 ;  /* 0x0000000000067882 */ /* 0x000fe20000000000 */
[----:B------:R-:W-:Y:S01]  /*4df0*/  UMOV UR7, 0x10000000 ;  /* 0x1000000000077882 */ /* 0x000fe20000000000 */
[----:B------:R-:W-:Y:S01]  /*4e00*/  @!P1 R2UR UR5, R2 ;  /* 0x00000000020592ca */ /* 0x000fe200000e0000 */
[----:B------:R-:W-:Y:S01]  /*4e10*/  @!P1 IMAD.X R0, RZ, RZ, R13, P0 ;  /* 0x000000ffff009224 */ /* 0x000fe200000e060d */
[----:B------:R-:W-:Y:S02]  /*4e20*/  @!UP0 UIADD3 UR26, UPT, UPT, UR34, 0x40, URZ ;  /* 0x00000040221a8890 */ /* 0x000fe4000fffe0ff */
[----:B------:R-:W-:Y:S02]  /*4e30*/  @!UP0 UIADD3 UR24, UPT, UPT, UR21, 0x1200, URZ ;  /* 0x0000120015188890 */ /* 0x000fe4000fffe0ff */
[----:B------:R-:W-:Y:S01]  /*4e40*/  @!P1 R2UR UR4, R0 ;  /* 0x00000000000492ca */ /* 0x000fe200000e0000 */
[----:B------:R-:W-:Y:S01]  /*4e50*/  VOTEU.ALL UP0, P1 ;  /* 0x0000000000ff7886 */ /* 0x000fe20000800000 */
[----:B------:R-:W-:Y:S01]  /*4e60*/  @!P1 IMAD.MOV.U32 R0, RZ, RZ, 0x1000 ;  /* 0x00001000ff009424 */ /* 0x000fe200078e00ff */
[----:B------:R-:W-:Y:S01]  /*4e70*/  UMOV UR27, UR35 ;  /* 0x00000023001b7c82 */ /* 0x000fe20008000000 */
[----:B------:R-:W-:Y:S03]  /*4e80*/  UMOV UR28, UR36 ;  /* 0x00000024001c7c82 */ /* 0x000fe60008000000 */
        /* <DEDUP_REMOVED lines=8> */
[----:B------:R-:W4:Y:S02]  /*4f10*/  SYNCS.PHASECHK.TRANS64.TRYWAIT P0, [UR21+0xd0], R4 ;  /* 0x0000d004ff0075a7 */ /* 0x000f240008001115 */
[----:B--2-4-:R-:W-:Y:S05]  /*4f20*/  @!P0 BRA `(.L_x_90) ;  /* 0x0000005400788947 */ /* 0x014fea0003800000 */
.L_x_185:
[----:B------:R-:W-:Y:S01]  /*4f30*/  @!P1 IADD3 R2, P0, PT, R12, 0x580, RZ ;  /* 0x000005800c029810 */ /* 0x000fe20007f1e0ff */
[----:B------:R-:W-:Y:S01]  /*4f40*/  VOTEU.ALL UP0, P1 ;  /* 0x0000000000ff7886 */ /* 0x000fe20000800000 */
[----:B------:R-:W-:Y:S01]  /*4f50*/  UMOV UR6, 0x0 ;  /* 0x0000000000067882 */ /* 0x000fe20000000000 */
[----:B------:R-:W-:Y:S01]  /*4f60*/  UMOV UR7, 0x10000000 ;  /* 0x1000000000077882 */ /* 0x000fe20000000000 */
[----:B------:R-:W-:Y:S01]  /*4f70*/  @!P1 R2UR UR5, R2 ;  /* 0x00000000020592ca */ /* 0x000fe200000e0000 */
[----:B------:R-:W-:Y:S01]  /*4f80*/  @!P1 IMAD.X R0, RZ, RZ, R13, P0 ;  /* 0x000000ffff009224 */ /* 0x000fe200000e060d */
[----:B------:R-:W-:Y:S01]  /*4f90*/  @!UP0 UIADD3 UR18, UPT, UPT, UR34, 0x80, URZ ;  /* 0x0000008022128890 */ /* 0x000fe2000fffe0ff */
[----:B------:R-:W-:Y:S01]  /*4fa0*/  VIADD R10, R10, 0x1 ;  /* 0x000000010a0a7836 */ /* 0x000fe20000000000 */
        /* <DEDUP_REMOVED lines=16> */
.L_x_187:
[----:B------:R-:W-:Y:S01]  /*50b0*/  @!P1 IADD3 R2, P0, PT, R12, 0x580, RZ ;  /* 0x000005800c029810 */ /* 0x000fe20007f1e0ff */
[----:B------:R-:W-:Y:S01]  /*50c0*/  VOTEU.ALL UP0, P1 ;  /* 0x0000000000ff7886 */ /* 0x000fe20000800000 */
[----:B------:R-:W-:Y:S01]  /*50d0*/  UMOV UR6, 0x0 ;  /* 0x0000000000067882 */ /* 0x000fe20000000000 */
[----:B------:R-:W-:Y:S01]  /*50e0*/  UMOV UR7, 0x10000000 ;  /* 0x1000000000077882 */ /* 0x000fe20000000000 */
[----:B------:R-:W-:Y:S01]  /*50f0*/  @!P1 R2UR UR5, R2 ;  /* 0x00000000020592ca */ /* 0x000fe200000e0000 */
[----:B------:R-:W-:Y:S01]  /*5100*/  @!P1 IMAD.X R0, RZ, RZ, R13, P0 ;  /* 0x000000ffff009224 */ /* 0x000fe200000e060d */
[----:B------:R-:W-:Y:S01]  /*5110*/  @!UP0 UIADD3 UR10, UPT, UPT, UR34, 0xc0, URZ ;  /* 0x000000c0220a8890 */ /* 0x000fe2000fffe0ff */
[----:B------:R-:W-:Y:S01]  /*5120*/  R2UR UR16, R87 ;  /* 0x00000000571072ca */ /* 0x000fe200000e0000 */
[----:B------:R-:W-:Y:S01]  /*5130*/  @!UP0 UIADD3 UR8, UPT, UPT, UR21, 0x3200, URZ ;  /* 0x0000320015088890 */ /* 0x000fe2000fffe0ff */
[----:B------:R-:W-:Y:S01]  /*5140*/  ISETP.NE.AND P0, PT, R10, 0x2, PT ;  /* 0x000000020a00780c */ /* 0x000fe20003f05270 */
[----:B------:R-:W-:Y:S01]  /*5150*/  @!UP0 UIADD3 UR9, UPT, UPT, UR21, 0xb8, URZ ;  /* 0x000000b815098890 */ /* 0x000fe2000fffe0ff */
[----:B------:R-:W-:Y:S01]  /*5160*/  @!P1 R2UR UR4, R0 ;  /* 0x00000000000492ca */ /* 0x000fe200000e0000 */
[----:B------:R-:W-:Y:S01]  /*5170*/  VOTEU.ALL UP0, P1 ;  /* 0x0000000000ff7886 */ /* 0x000fe20000800000 */
[----:B------:R-:W-:Y:S01]  /*5180*/  UMOV UR11, UR35 ;  /* 0x00000023000b7c82 */ /* 0x000fe20008000000 */
[----:B------:R-:W-:Y:S01]  /*5190*/  UMOV UR12, UR36 ;  /* 0x00000024000c7c82 */ /* 0x000fe20008000000 */
[----:B------:R-:W-:Y:S01]  /*51a0*/  SEL R0, RZ, 0x1, P0 ;  /* 0x00000001ff007807 */ /* 0x000fe20000000000 */
[----:B------:R-:W-:Y:S01]  /*51b0*/  UIADD3 UR31, UPT, UPT, UR13, UR59, URZ ;  /* 0x0000003b0d1f7290 */ /* 0x000fe2000fffe0ff */
[----:B-1----:R-:W-:Y:S01]  /*51c0*/  IMAD.U32 R4, RZ, RZ, UR5 ;  /* 0x00000005ff047e24 */ /* 0x002fe2000f8e00ff */
[----:B------:R-:W-:Y:S01]  /*51d0*/  LOP3.LUT R11, R11, 0x1, RZ, 0x3c, !PT ;  /* 0x000000010b0b7812 */ /* 0x000fe200078e3cff */
[----:B------:R-:W-:Y:S01]  /*51e0*/  UMOV UR36, UR29 ;  /* 0x0000001d00247c82 */ /* 0x000fe20008000000 */
[----:B------:R-:W-:Y:S01]  /*51f0*/  LOP3.LUT R9, R9, R0, RZ, 0x3c, !PT ;  /* 0x0000000009097212 */ /* 0x000fe200078e3cff */
[----:B------:R-:W-:Y:S01]  /*5200*/  UIADD3 UR30, UPT, UPT, UR14, UR16, URZ ;  /* 0x000000100e1e7290 */ /* 0x000fe2000fffe0ff */
[----:B------:R-:W-:Y:S01]  /*5210*/  SEL R10, R10, RZ, P0 ;  /* 0x000000ff0a0a7207 */ /* 0x000fe20000000000 */
[----:B------:R-:W-:Y:S01]  /*5220*/  UPLOP3.LUT UP4, UPT, UPT, UPT, UPT, 0x80, 0x8 ;  /* 0x000000000008789c */ /* 0x000fe20003f8f070 */
[----:B------:R-:W-:Y:S01]  /*5230*/  IMAD.U32 R5, RZ, RZ, UR4 ;  /* 0x00000004ff057e24 */ /* 0x000fe2000f8e00ff */
[----:B------:R-:W-:Y:S04]  /*5240*/  @!P1 R2UR UR4, R4 ;  /* 0x00000000040492ca */ /* 0x000fe800000e0000 */
[----:B------:R-:W-:Y:S11]  /*5250*/  @!P1 R2UR UR5, R5 ;  /* 0x00000000050592ca */ /* 0x000ff600000e0000 */
[----:B------:R-:W-:Y:S02]  /*5260*/  @!UPT UIADD3 URZ, UPT, UPT, URZ, URZ, URZ ;  /* 0x000000fffffff290 */ /* 0x000fe4000fffe0ff */
[----:B------:R1:W-:Y:S01]  /*5270*/  @!UP0 UTMALDG.3D [UR8], [UR4], desc[UR6] ;  /* 0x00000608040085b4 */ /* 0x0003e20008011000 */
[----:B------:R1:W-:Y:S01]  /*5280*/  @!P1 SYNCS.ARRIVE.TRANS64.RED.A0TR RZ, [UR21+0xb8], R3 ;  /* 0x0000b803ffff99a7 */ /* 0x0003e20008300415 */
[----:B------:R-:W-:Y:S01]  /*5290*/  SYNCS.ARRIVE.TRANS64.RED.A1T0 RZ, [UR43], RZ ;  /* 0x000000ffffff79a7 */ /* 0x000fe2000810042b */
[----:B------:R-:W-:Y:S05]  /*52a0*/  BRA.U UP2, `(.L_x_92) ;  /* 0xfffffff1025c7547 */ /* 0x000fea000b83ffff */
[----:B-1----:R-:W-:-:S04]  /*52b0*/  SHF.L.U32 R3, R11, 0x1f, RZ ;  /* 0x0000001f0b037819 */ /* 0x002fc800000006ff */
[----:B------:R-:W1:Y:S02]  /*52c0*/  SYNCS.PHASECHK.TRANS64.TRYWAIT P0, [UR21+0xc0], R3 ;  /* 0x0000c003ff0075a7 */ /* 0x000e640008001115 */
[----:B-1----:R-:W-:Y:S05]  /*52d0*/  @!P0 BRA `(.L_x_93) ;  /* 0x0000005000bc8947 */ /* 0x002fea0003800000 */
.L_x_189:
[----:B------:R-:W2:Y:S02]  /*52e0*/  SYNCS.PHASECHK.TRANS64.TRYWAIT P0, [UR21+0xc8], R3 ;  /* 0x0000c803ff0075a7 */ /* 0x000ea40008001115 */
[----:B--2---:R-:W-:Y:S05]  /*52f0*/  @!P0 BRA `(.L_x_94) ;  /* 0x0000005000cc8947 */ /* 0x004fea0003800000 */
.L_x_191:
[----:B------:R-:W2:Y:S02]  /*5300*/  SYNCS.PHASECHK.TRANS64.TRYWAIT P0, [UR21+0xd0], R3 ;  /* 0x0000d003ff0075a7 */ /* 0x000ea40008001115 */
[----:B--2---:R-:W-:Y:S05]  /*5310*/  @!P0 BRA `(.L_x_95) ;  /* 0x0000005000dc8947 */ /* 0x004fea0003800000 */
.L_x_193:
[----:B-1----:R-:W-:-:S07]  /*5320*/  MOV R0, UR21 ;  /* 0x0000001500007c02 */ /* 0x002fce0008000f00 */
.L_x_96:
[----:B-1----:R-:W-:-:S04]  /*5330*/  SHF.L.U32 R3, R11, 0x1f, RZ ;  /* 0x0000001f0b037819 */ /* 0x002fc800000006ff */
[----:B------:R1:W2:Y:S03]  /*5340*/  SYNCS.PHASECHK.TRANS64.TRYWAIT P0, [R0+URZ+0xd8], R3 ;  /* 0x0000d803000075a7 */ /* 0x0002a600080011ff */
[----:B--2---:R-:W-:Y:S05]  /*5350*/  @!P0 NANOSLEEP.SYNCS 0x989680 ;  /* 0x009896800000895d */ /* 0x004fea0003900000 */
[----:B------:R-:W2:Y:S02]  /*5360*/  @!P0 SYNCS.PHASECHK.TRANS64 P0, [R0+URZ+0xd8], R3 ;  /* 0x0000d803000085a7 */ /* 0x000ea400080010ff */
[----:B--23--:R-:W-:Y:S05]  /*5370*/  @P0 EXIT ;  /* 0x000000000000094d */ /* 0x00cfea0003800000 */
[----:B------:R-:W-:Y:S05]  /*5380*/  BRA `(.L_x_96) ;  /* 0xfffffffc00e87947 */ /* 0x000fea000383ffff */
.L_x_81:
[----:B------:R-:W-:-:S06]  /*5390*/  UISETP.GE.AND UP0, UPT, UR18, 0x4, UPT ;  /* 0x000000041200788c */ /* 0x000fcc000bf06270 */
[----:B------:R-:W-:-:S13]  /*53a0*/  PLOP3.LUT P0, PT, PT, PT, UP0, 0x80, 0x8 ;  /* 0x000000000008781c */ /* 0x000fda0003f0f008 */
[----:B-1----:R-:W-:Y:S05]  /*53b0*/  @!P0 EXIT ;  /* 0x000000000000894d */ /* 0x002fea0003800000 */
[----:B------:R-:W1:Y:S08]  /*53c0*/  S2UR UR4, SR_CgaCtaId ;  /* 0x00000000000479c3 */ /* 0x000e700000008800 */
[----:B------:R-:W-:Y:S01]  /*53d0*/  BAR.SYNC.DEFER_BLOCKING 0x6, 0xa0 ;  /* 0x0182800000007b1d */ /* 0x000fe20000010000 */
[C---:B------:R-:W-:Y:S01]  /*53e0*/  IMAD.SHL.U32 R7, R95.reuse, 0x40, RZ ;  /* 0x000000405f077824 */ /* 0x040fe200078e00ff */
[C---:B------:R-:W-:Y:S01]  /*53f0*/  LOP3.LUT R97, R95.reuse, 0x60, RZ, 0xc0, !PT ;  /* 0x000000605f617812 */ /* 0x040fe200078ec0ff */
[----:B------:R-:W-:-:S02]  /*5400*/  IMAD.SHL.U32 R4, R95, 0x20, RZ ;  /* 0x000000205f047824 */ /* 0x000fc400078e00ff */
[----:B------:R-:W-:Y:S02]  /*5410*/  HFMA2 R36, -RZ, RZ, 0, 0 ;  /* 0x00000000ff247431 */ /* 0x000fe400000001ff */
[----:B------:R-:W-:Y:S01]  /*5420*/  IMAD.SHL.U32 R6, R95, 0x2, RZ ;  /* 0x000000025f067824 */ /* 0x000fe200078e00ff */
[----:B------:R-:W-:Y:S01]  /*5430*/  UMOV UR44, 0x400 ;  /* 0x00000400002c7882 */ /* 0x000fe20000000000 */
[----:B------:R-:W2:Y:S01]  /*5440*/  LDC.64 R82, c[0x0][0x8b0] ;  /* 0x00022c00ff527b82 */ /* 0x000ea20000000a00 */
[----:B------:R-:W-:Y:S01]  /*5450*/  LOP3.LUT R5, R7, 0x180, RZ, 0xc0, !PT ;  /* 0x0000018007057812 */ /* 0x000fe200078ec0ff */
[----:B------:R-:W-:Y:S01]  /*5460*/  IMAD.U32 R37, R95, 0x10000, RZ ;  /* 0x000100005f257824 */ /* 0x000fe200078e00ff */
[----:B------:R-:W-:Y:S01]  /*5470*/  LOP3.LUT R4, R4, 0xc00, RZ, 0xc0, !PT ;  /* 0x00000c0004047812 */ /* 0x000fe200078ec0ff */
[----:B------:R-:W-:Y:S01]  /*5480*/  IMAD.MOV.U32 R94, RZ, RZ, RZ ;  /* 0x000000ffff5e7224 */ /* 0x000fe200078e00ff */
[----:B------:R-:W-:Y:S01]  /*5490*/  LOP3.LUT R6, R5, 0x20, R6, 0xf8, !PT ;  /* 0x0000002005067812 */ /* 0x000fe200078ef806 */
[----:B------:R-:W-:Y:S01]  /*54a0*/  IMAD.SHL.U32 R5, R95, 0x8, RZ ;  /* 0x000000085f057824 */ /* 0x000fe200078e00ff */
[----:B------:R-:W-:Y:S01]  /*54b0*/  LOP3.LUT R4, R4, 0x40, R7, 0xf8, !PT ;  /* 0x0000004004047812 */ /* 0x000fe200078ef807 */
[----:B------:R-:W3:Y:S01]  /*54c0*/  LDC.64 R80, c[0x0][0x8a8] ;  /* 0x00022a00ff507b82 */ /* 0x000ee20000000a00 */
[----:B------:R-:W-:Y:S01]  /*54d0*/  LOP3.LUT R37, R37, 0x600000, RZ, 0xc0, !PT ;  /* 0x0060000025257812 */ /* 0x000fe200078ec0ff */
[----:B------:R-:W-:Y:S01]  /*54e0*/  IMAD.MOV.U32 R89, RZ, RZ, RZ ;  /* 0x000000ffff597224 */ /* 0x000fe200078e00ff */
[----:B------:R-:W-:-:S02]  /*54f0*/  LOP3.LUT R95, R95, 0x2, RZ, 0xc0, !PT ;  /* 0x000000025f5f7812 */ /* 0x000fc400078ec0ff */
[----:B------:R-:W-:Y:S02]  /*5500*/  CS2R R92, SRZ ;  /* 0x00000000005c7805 */ /* 0x000fe4000001ff00 */
[----:B------:R-:W-:Y:S01]  /*5510*/  LOP3.LUT R5, R6, 0x30, R5, 0x78, !PT ;  /* 0x0000003006057812 */ /* 0x000fe200078e7805 */
[----:B------:R-:W4:Y:S01]  /*5520*/  LDCU UR57, c[0x0][0x370] ;  /* 0x00006e00ff3977ac */ /* 0x000f220008000800 */
[----:B------:R-:W-:Y:S01]  /*5530*/  LOP3.LUT R4, R4, 0x200, R7, 0xf8, !PT ;  /* 0x0000020004047812 */ /* 0x000fe200078ef807 */
[----:B------:R-:W-:Y:S01]  /*5540*/  IMAD.MOV R90, RZ, RZ, -R95 ;  /* 0x000000ffff5a7224 */ /* 0x000fe200078e0a5f */
[----:B------:R-:W-:Y:S01]  /*5550*/  MOV R91, RZ ;  /* 0x000000ff005b7202 */ /* 0x000fe20000000f00 */
[----:B-1----:R-:W-:Y:S01]  /*5560*/  ULEA UR44, UR4, UR44, 0x18 ;  /* 0x0000002c042c7291 */ /* 0x002fe2000f8ec0ff */
[----:B------:R-:W-:Y:S01]  /*5570*/  LOP3.LUT R84, R4, R5, RZ, 0xfc, !PT ;  /* 0x0000000504547212 */ /* 0x000fe200078efcff */
[----:B------:R-:W1:Y:S02]  /*5580*/  LDCU.64 UR62, c[0x0][0x348] ;  /* 0x00006900ff3e77ac */ /* 0x000e640008000a00 */
[----:B------:R-:W-:-:S02]  /*5590*/  UIADD3 UR4, UPT, UPT, UR44, 0x4200, URZ ;  /* 0x000042002c047890 */ /* 0x000fc4000fffe0ff */
[----:B------:R-:W-:-:S03]  /*55a0*/  UIADD3 UR5, UPT, UPT, UR44, 0x200, URZ ;  /* 0x000002002c057890 */ /* 0x000fc6000fffe0ff */
[----:B------:R-:W4:Y:S01]  /*55b0*/  LDS R0, [UR44+0x1a0] ;  /* 0x0001a02cff007984 */ /* 0x000f220008000800 */
[----:B------:R-:W1:Y:S01]  /*55c0*/  LDCU UR43, c[0x0][0xb0c] ;  /* 0x00016180ff2b77ac */ /* 0x000e620008000800 */
[----:B------:R-:W-:Y:S02]  /*55d0*/  IMAD.U32 R96, RZ, RZ, UR4 ;  /* 0x00000004ff607e24 */ /* 0x000fe4000f8e00ff */
[----:B------:R-:W-:Y:S01]  /*55e0*/  IMAD.U32 R98, RZ, RZ, UR5 ;  /* 0x00000005ff627e24 */ /* 0x000fe2000f8e00ff */
[----:B------:R-:W1:Y:S01]  /*55f0*/  LDCU UR39, c[0x0][0xb30] ;  /* 0x00016600ff2777ac */ /* 0x000e620008000800 */
[----:B------:R-:W1:Y:S01]  /*5600*/  LDCU.64 UR46, c[0x0][0x888] ;  /* 0x00011100ff2e77ac */ /* 0x000e620008000a00 */
[----:B------:R-:W1:Y:S01]  /*5610*/  LDCU.64 UR40, c[0x0][0xb28] ;  /* 0x00016500ff2877ac */ /* 0x000e620008000a00 */
[----:B------:R-:W1:Y:S01]  /*5620*/  LDCU.64 UR60, c[0x0][0x890] ;  /* 0x00011200ff3c77ac */ /* 0x000e620008000a00 */
[----:B------:R-:W1:Y:S01]  /*5630*/  LDCU.128 UR52, c[0x0][0xb10] ;  /* 0x00016200ff3477ac */ /* 0x000e620008000c00 */
[----:B------:R-:W1:Y:S02]  /*5640*/  LDCU UR56, c[0x0][0x374] ;  /* 0x00006e80ff3877ac */ /* 0x000e640008000800 */
[----:B-1234-:R-:W-:-:S07]  /*5650*/  IMAD.IADD R37, R0, 0x1, R37 ;  /* 0x0000000100257824 */ /* 0x01efce00078e0225 */
.L_x_138:
[C---:B------:R-:W-:Y:S02]  /*5660*/  LEA R3, R89.reuse, UR44, 0x3 ;  /* 0x0000002c59037c11 */ /* 0x040fe4000f8e18ff */
[----:B------:R-:W-:Y:S02]  /*5670*/  SHF.L.U32 R0, R92, 0x1f, RZ ;  /* 0x0000001f5c007819 */ /* 0x000fe400000006ff */
[----:B------:R-:W-:Y:S02]  /*5680*/  LEA R5, R89, UR44, 0x4 ;  /* 0x0000002c59057c11 */ /* 0x000fe4000f8e20ff */
[----:B-1----:R-:W1:Y:S02]  /*5690*/  SYNCS.PHASECHK.TRANS64.TRYWAIT P0, [R3+URZ+0xf0], R0 ;  /* 0x0000f000030075a7 */ /* 0x002e6400080011ff */
[----:B-1----:R-:W-:Y:S05]  /*56a0*/  @!P0 BRA `(.L_x_97) ;  /* 0x0000005000108947 */ /* 0x002fea0003800000 */
.L_x_194:
[----:B------:R-:W2:Y:S01]  /*56b0*/  LDS.128 R4, [R5+0x180] ;  /* 0x0001800005047984 */ /* 0x000ea20000000c00 */
[----:B------:R-:W-:Y:S01]  /*56c0*/  UISETP.GE.AND UP0, UPT, UR42, 0x1, UPT ;  /* 0x000000012a00788c */ /* 0x000fe2000bf06270 */
[----:B------:R-:W-:Y:S01]  /*56d0*/  @!PT LDS RZ, [RZ] ;  /* 0x00000000fffff984 */ /* 0x000fe20000000800 */
[----:B------:R-:W-:Y:S01]  /*56e0*/  @!PT LDS RZ, [RZ] ;  /* 0x00000000fffff984 */ /* 0x000fe20000000800 */
[----:B------:R-:W-:Y:S01]  /*56f0*/  @!PT LDS RZ, [RZ] ;  /* 0x00000000fffff984 */ /* 0x000fe20000000800 */
[----:B------:R-:W-:Y:S01]  /*5700*/  @!PT LDS RZ, [RZ] ;  /* 0x00000000fffff984 */ /* 0x000fe20000000800 */
[----:B------:R3:W-:Y:S06]  /*5710*/  MEMBAR.ALL.CTA ;  /* 0x0000000000007992 */ /* 0x0007ec0000008000 */
[----:B---3--:R-:W3:Y:S01]  /*5720*/  FENCE.VIEW.ASYNC.S ;  /* 0x00000000000073c6 */ /* 0x008ee20000000000 */
[----:B--2---:R-:W-:Y:S11]  /*5730*/  LOP3.LUT P0, RZ, R6, 0x1, RZ, 0xc0, !PT ;  /* 0x0000000106ff7812 */ /* 0x004ff6000780c0ff */
[----:B------:R-:W-:Y:S02]  /*5740*/  @!UPT UIADD3 URZ, UPT, UPT, URZ, URZ, URZ ;  /* 0x000000fffffff290 */ /* 0x000fe4000fffe0ff */
[----:B---3--:R-:W-:Y:S01]  /*5750*/  VOTEU.ANY UP1, P0 ;  /* 0x0000000000ff7886 */ /* 0x008fe20000020100 */
[----:B------:R-:W-:Y:S01]  /*5760*/  PLOP3.LUT P0, PT, PT, PT, UP1, 0x80, 0x8 ;  /* 0x000000000008781c */ /* 0x000fe20003f0f018 */
[----:B------:R-:W-:Y:S11]  /*5770*/  UP2UR UR45, UPR, URZ, 0x2 ;  /* 0x00000002ff2d7883 */ /* 0x000ff60008000000 */
[----:B------:R-:W-:Y:S01]  /*5780*/  @!UPT UIADD3 URZ, UPT, UPT, URZ, URZ, URZ ;  /* 0x000000fffffff290 */ /* 0x000fe2000fffe0ff */
[----:B-1----:R-:W-:Y:S02]  /*5790*/  @P0 SHF.R.U32.HI R0, RZ, 0x10, R5 ;  /* 0x00000010ff000819 */ /* 0x002fe40000011605 */
        /* <DEDUP_REMOVED lines=12> */
[----:B------:R-:W2:Y:S01]  /*5860*/  LDCU UR12, c[0x0][0xb20] ;  /* 0x00016400ff0c77ac */ /* 0x000ea20008000800 */
[----:B------:R-:W-:Y:S02]  /*5870*/  UIMAD.WIDE.U32 UR4, UR56, UR55, URZ ;  /* 0x00000037380472a5 */ /* 0x000fe4000f8e00ff */
[----:B------:R-:W-:Y:S02]  /*5880*/  UIMAD.WIDE.U32 UR6, UR57, UR52, URZ ;  /* 0x00000034390672a5 */ /* 0x000fe4000f8e00ff */
[----:B------:R-:W-:Y:S02]  /*5890*/  UISETP.NE.AND UP0, UPT, UR54, 0x1, UPT ;  /* 0x000000013600788c */ /* 0x000fe4000bf05270 */
[----:B------:R-:W-:Y:S02]  /*58a0*/  UIMAD.WIDE.U32 UR8, UR37, UR55, URZ ;  /* 0x00000037250872a5 */ /* 0x000fe4000f8e00ff */
[----:B------:R-:W-:Y:S02]  /*58b0*/  UIMAD.WIDE.U32 UR10, UR38, UR52, URZ ;  /* 0x00000034260a72a5 */ /* 0x000fe4000f8e00ff */
[----:B------:R-:W-:Y:S02]  /*58c0*/  UISETP.NE.AND UP1, UPT, UR43, 0x1, UPT ;  /* 0x000000012b00788c */ /* 0x000fe4000bf25270 */
[----:B------:R-:W-:Y:S01]  /*58d0*/  UISETP.NE.AND UP2, UPT, UR42, 0x1, UPT ;  /* 0x000000012a00788c */ /* 0x000fe2000bf45270 */
[----:B------:R-:W-:Y:S02]  /*58e0*/  UMOV UR4, UR5 ;  /* 0x0000000500047c82 */ /* 0x000fe40008000000 */
[----:B--2---:R-:W-:Y:S03]  /*58f0*/  USHF.R.U32.HI UR5, URZ, UR12, UR4 ;  /* 0x0000000cff057299 */ /* 0x004fe60008011604 */
[----:B------:R-:W-:Y:S02]  /*5900*/  UMOV UR4, UR7 ;  /* 0x0000000700047c82 */ /* 0x000fe40008000000 */
[----:B------:R-:W-:Y:S02]  /*5910*/  USHF.R.U32.HI UR7, URZ, UR53, UR4 ;  /* 0x00000035ff077299 */ /* 0x000fe40008011604 */
[----:B------:R-:W-:Y:S02]  /*5920*/  USEL UR4, UR56, UR5, !UP0 ;  /* 0x0000000538047287 */ /* 0x000fe4000c000000 */
[----:B------:R-:W-:Y:S01]  /*5930*/  USEL UR7, UR57, UR7, !UP1 ;  /* 0x0000000739077287 */ /* 0x000fe2000c800000 */
[----:B------:R-:W-:Y:S01]  /*5940*/  UMOV UR5, UR9 ;  /* 0x0000000900057c82 */ /* 0x000fe20008000000 */
[----:B------:R-:W-:Y:S02]  /*5950*/  UIMAD.WIDE.U32 UR8, UR4, UR40, URZ ;  /* 0x00000028040872a5 */ /* 0x000fe4000f8e00ff */
[----:B------:R-:W-:Y:S03]  /*5960*/  USHF.R.U32.HI UR6, URZ, UR12, UR5 ;  /* 0x0000000cff067299 */ /* 0x000fe60008011605 */
[----:B------:R-:W-:Y:S01]  /*5970*/  UMOV UR5, UR11 ;  /* 0x0000000b00057c82 */ /* 0x000fe20008000000 */
[----:B------:R-:W-:Y:S02]  /*5980*/  UIMAD.WIDE.U32 UR10, UR7, UR40, URZ ;  /* 0x00000028070a72a5 */ /* 0x000fe4000f8e00ff */
[----:B------:R-:W-:Y:S02]  /*5990*/  USHF.R.U32.HI UR12, URZ, UR53, UR5 ;  /* 0x00000035ff0c7299 */ /* 0x000fe40008011605 */
[----:B------:R-:W-:Y:S01]  /*59a0*/  USEL UR6, UR37, UR6, !UP0 ;  /* 0x0000000625067287 */ /* 0x000fe2000c000000 */
[----:B------:R-:W-:Y:S02]  /*59b0*/  UMOV UR5, UR9 ;  /* 0x0000000900057c82 */ /* 0x000fe40008000000 */
[----:B------:R-:W-:Y:S01]  /*59c0*/  UMOV UR10, UR11 ;  /* 0x0000000b000a7c82 */ /* 0x000fe20008000000 */
[----:B------:R-:W-:Y:S02]  /*59d0*/  @UP2 USHF.R.U32.HI UR4, URZ, UR41, UR5 ;  /* 0x00000029ff042299 */ /* 0x000fe40008011605 */
[----:B------:R-:W-:Y:S02]  /*59e0*/  @UP2 USHF.R.U32.HI UR7, URZ, UR41, UR10 ;  /* 0x00000029ff072299 */ /* 0x000fe4000801160a */
[----:B------:R-:W-:Y:S02]  /*59f0*/  UIMAD UR4, UR42, UR4, URZ ;  /* 0x000000042a0472a4 */ /* 0x000fe4000f8e02ff */
[----:B------:R-:W-:Y:S02]  /*5a00*/  UIMAD.WIDE.U32 UR10, UR6, UR40, URZ ;  /* 0x00000028060a72a5 */ /* 0x000fe4000f8e00ff */
[----:B------:R-:W-:Y:S02]  /*5a10*/  USEL UR5, UR38, UR12, !UP1 ;  /* 0x0000000c26057287 */ /* 0x000fe4000c800000 */
[----:B------:R-:W-:Y:S02]  /*5a20*/  UIMAD UR8, UR42, UR7, URZ ;  /* 0x000000072a0872a4 */ /* 0x000fe4000f8e02ff */
[----:B------:R-:W-:Y:S03]  /*5a30*/  UISETP.GE.AND UP0, UPT, UR6, UR4, UPT ;  /* 0x000000040600728c */ /* 0x000fe6000bf06270 */
[----:B------:R-:W-:Y:S01]  /*5a40*/  UMOV UR4, UR11 ;  /* 0x0000000b00047c82 */ /* 0x000fe20008000000 */
[----:B------:R-:W-:Y:S02]  /*5a50*/  UISETP.GE.OR UP0, UPT, UR5, UR8, UP0 ;  /* 0x000000080500728c */ /* 0x000fe40008706670 */
[----:B------:R-:W-:Y:S02]  /*5a60*/  USHF.R.U32.HI UR4, URZ, UR41, UR4 ;  /* 0x00000029ff047299 */ /* 0x000fe40008011604 */
[----:B------:R-:W-:Y:S02]  /*5a70*/  UIMAD.WIDE.U32 UR8, UR5, UR40, URZ ;  /* 0x00000028050872a5 */ /* 0x000fe4000f8e00ff */
[----:B------:R-:W-:Y:S02]  /*5a80*/  USEL UR11, UR6, UR4, !UP2 ;  /* 0x00000004060b7287 */ /* 0x000fe4000d000000 */
[----:B------:R-:W-:Y:S02]  /*5a90*/  UIADD3 UR8, UPT, UPT, -UR5, URZ, URZ ;  /* 0x000000ff05087290 */ /* 0x000fe4000fffe1ff */
[----:B------:R-:W-:Y:S01]  /*5aa0*/  UIADD3 UR10, UPT, UPT, -UR11, URZ, URZ ;  /* 0x000000ff0b0a7290 */ /* 0x000fe2000fffe1ff */
[----:B------:R-:W-:Y:S01]  /*5ab0*/  @!UP0 UMOV UR4, UR9 ;  /* 0x0000000900048c82 */ /* 0x000fe20008000000 */
[----:B------:R-:W-:Y:S02]  /*5ac0*/  UIADD3 UR9, UPT, UPT, -UR6, URZ, URZ ;  /* 0x000000ff06097290 */ /* 0x000fe4000fffe1ff */
[----:B------:R-:W-:Y:S02]  /*5ad0*/  @!UP0 USHF.R.U32.HI UR4, URZ, UR41, UR4 ;  /* 0x00000029ff048299 */ /* 0x000fe40008011604 */
[----:B------:R-:W-:Y:S02]  /*5ae0*/  UIMAD UR10, UR42, UR10, UR6 ;  /* 0x0000000a2a0a72a4 */ /* 0x000fe4000f8e0206 */
[----:B------:R-:W-:Y:S04]  /*5af0*/  @!UP0 USEL UR4, UR5, UR4, !UP2 ;  /* 0x0000000405048287 */ /* 0x000fe8000d000000 */
[----:B------:R-:W-:Y:S02]  /*5b00*/  @!UP0 UIMAD UR10, UR7, UR10, UR4 ;  /* 0x0000000a070a82a4 */ /* 0x000fe4000f8e0204 */
[----:B------:R-:W-:Y:S02]  /*5b10*/  @!UP0 UIADD3 UR11, UPT, UPT, UR11, -UR4, URZ ;  /* 0x800000040b0b8290 */ /* 0x000fe4000fffe0ff */
[----:B------:R-:W-:Y:S02]  /*5b20*/  UIMAD UR7, UR43, UR8, UR38 ;  /* 0x000000082b0772a4 */ /* 0x000fe4000f8e0226 */
[----:B------:R-:W-:Y:S02]  /*5b30*/  @!UP0 UIMAD UR6, UR11, UR42, UR5 ;  /* 0x0000002a0b0682a4 */ /* 0x000fe4000f8e0205 */
[----:B------:R-:W-:Y:S01]  /*5b40*/  UIMAD UR4, UR54, UR9, UR37 ;  /* 0x00000009360472a4 */ /* 0x000fe2000f8e0225 */
[----:B------:R-:W-:Y:S02]  /*5b50*/  @!UP0 UMOV UR5, UR10 ;  /* 0x0000000a00058c82 */ /* 0x000fe40008000000 */
[----:B------:R-:W-:Y:S02]  /*5b60*/  UIMAD UR38, UR5, UR43, UR7 ;  /* 0x0000002b052672a4 */ /* 0x000fe4000f8e0207 */
[----:B------:R-:W-:Y:S11]  /*5b70*/  UIMAD UR37, UR6, UR54, UR4 ;  /* 0x00000036062572a4 */ /* 0x000ff6000f8e0204 */
[----:B------:R-:W-:Y:S01]  /*5b80*/  @!UPT UIADD3 URZ, UPT, UPT, URZ, URZ, URZ ;  /* 0x000000fffffff290 */ /* 0x000fe2000fffe0ff */
.L_x_98:
[----:B------:R-:W-:Y:S01]  /*5b90*/  UISETP.NE.AND UP0, UPT, UR39, 0x1, UPT ;  /* 0x000000012700788c */ /* 0x000fe2000bf05270 */
[----:B------:R-:W-:Y:S01]  /*5ba0*/  IADD3 R89, PT, PT, R89, 0x1, RZ ;  /* 0x0000000159597810 */ /* 0x000fe20007ffe0ff */
[----:B------:R-:W-:Y:S02]  /*5bb0*/  UIADD3 UR11, UPT, UPT, UR44, 0x200, URZ ;  /* 0x000002002c0b7890 */ /* 0x000fe4000fffe0ff */
[----:B------:R-:W-:Y:S02]  /*5bc0*/  USHF.L.U32 UR50, UR30, 0x6, URZ ;  /* 0x000000061e327899 */ /* 0x000fe400080006ff */
[----:B------:R-:W-:Y:S05]  /*5bd0*/  USHF.L.U32 UR49, UR31, 0x8, URZ ;  /* 0x000000081f317899 */ /* 0x000fea00080006ff */
[----:B------:R-:W2:Y:S01]  /*5be0*/  @!UP0 LDCU.128 UR12, c[0x0][0xb10] ;  /* 0x00016200ff0c87ac */ /* 0x000ea20008000c00 */
[----:B------:R-:W3:Y:S01]  /*5bf0*/  @!UP0 LDCU UR5, c[0x0][0xb0c] ;  /* 0x00016180ff0587ac */ /* 0x000ee20008000800 */
[----:B------:R-:W4:Y:S01]  /*5c00*/  @!UP0 LDCU UR10, c[0x0][0xb20] ;  /* 0x00016400ff0a87ac */ /* 0x000f220008000800 */
[----:B--2---:R-:W-:Y:S02]  /*5c10*/  UIMAD.WIDE.U32 UR8, UR38, UR12, URZ ;  /* 0x0000000c260872a5 */ /* 0x004fe4000f8e00ff */
[----:B------:R-:W-:Y:S02]  /*5c20*/  UIMAD.WIDE.U32 UR6, UR37, UR15, URZ ;  /* 0x0000000f250672a5 */ /* 0x000fe4000f8e00ff */
[----:B------:R-:W-:Y:S03]  /*5c30*/  @!UP0 UISETP.NE.AND UP1, UPT, UR14, 0x1, UPT ;  /* 0x000000010e00888c */ /* 0x000fe6000bf25270 */
[----:B------:R-:W-:Y:S01]  /*5c40*/  @!UP0 UMOV UR4, UR9 ;  /* 0x0000000900048c82 */ /* 0x000fe20008000000 */
[----:B---3--:R-:W-:Y:S02]  /*5c50*/  @!UP0 UISETP.NE.AND UP2, UPT, UR5, 0x1, UPT ;  /* 0x000000010500888c */ /* 0x008fe4000bf45270 */
[----:B------:R-:W-:Y:S01]  /*5c60*/  @!UP0 USHF.R.U32.HI UR4, URZ, UR13, UR4 ;  /* 0x0000000dff048299 */ /* 0x000fe20008011604 */
[----:B------:R-:W-:Y:S02]  /*5c70*/  @!UP0 UMOV UR6, UR7 ;  /* 0x0000000700068c82 */ /* 0x000fe40008000000 */
[----:B----4-:R-:W-:Y:S02]  /*5c80*/  @!UP0 USHF.R.U32.HI UR6, URZ, UR10, UR6 ;  /* 0x0000000aff068299 */ /* 0x010fe40008011606 */
[----:B------:R-:W-:Y:S02]  /*5c90*/  @!UP0 USEL UR7, UR38, UR4, !UP2 ;  /* 0x0000000426078287 */ /* 0x000fe4000d000000 */
[----:B------:R-:W-:Y:S04]  /*5ca0*/  @!UP0 USEL UR6, UR37, UR6, !UP1 ;  /* 0x0000000625068287 */ /* 0x000fe8000c800000 */
[----:B------:R-:W-:Y:S02]  /*5cb0*/  @!UP0 UIADD3 UR4, UPT, UPT, -UR7, UR6, URZ ;  /* 0x0000000607048290 */ /* 0x000fe4000fffe1ff */
[----:B------:R-:W-:Y:S02]  /*5cc0*/  @!UP0 UIADD3 UR6, UPT, UPT, UR7, -UR6, URZ ;  /* 0x8000000607068290 */ /* 0x000fe4000fffe0ff */
[----:B------:R-:W-:Y:S02]  /*5cd0*/  @!UP0 UIMAD UR38, UR4, UR5, UR38 ;  /* 0x00000005042682a4 */ /* 0x000fe4000f8e0226 */
[----:B------:R-:W-:Y:S02]  /*5ce0*/  @!UP0 UIMAD UR37, UR6, UR14, UR37 ;  /* 0x0000000e062582a4 */ /* 0x000fe4000f8e0225 */
[----:B------:R-:W-:Y:S09]  /*5cf0*/  ULOP3.LUT UP0, URZ, UR11, 0x1b0, URZ, 0xc0, !UPT ;  /* 0x000001b00bff7892 */ /* 0x000ff2000f80c0ff */
[----:B------:R-:W-:Y:S05]  /*5d00*/  BRA.U !UP0, `(.L_x_99) ;  /* 0x0000000108407547 */ /* 0x000fea000b800000 */
[----:B------:R-:W2:Y:S01]  /*5d10*/  LDCU.64 UR8, c[0x4][0x88] ;  /* 0x01001100ff0877ac */ /* 0x000ea20008000a00 */
[----:B------:R-:W-:Y:S01]  /*5d20*/  MOV R3, 0x0 ;  /* 0x0000000000037802 */ /* 0x000fe20000000f00 */
[----:B------:R-:W-:Y:S02]  /*5d30*/  HFMA2 R12, -RZ, RZ, 0, 5.9604644775390625e-08 ;  /* 0x00000001ff0c7431 */ /* 0x000fe400000001ff */
[----:B------:R-:W-:Y:S02]  /*5d40*/  IMAD.MOV.U32 R8, RZ, RZ, 0x70 ;  /* 0x00000070ff087424 */ /* 0x000fe400078e00ff */
[----:B------:R-:W-:Y:S01]  /*5d50*/  IMAD.MOV.U32 R13, RZ, RZ, RZ ;  /* 0x000000ffff0d7224 */ /* 0x000fe200078e00ff */
[----:B------:R-:W3:Y:S01]  /*5d60*/  LDCU.64 UR6, c[0x4][0x90] ;  /* 0x01001200ff0677ac */ /* 0x000ee20008000a00 */
[----:B------:R-:W4:Y:S01]  /*5d70*/  LDC.64 R2, c[0x4][R3] ;  /* 0x0100000003027b82 */ /* 0x000f220000000a00 */
[----:B------:R-:W1:Y:S01]  /*5d80*/  LDCU.64 UR4, c[0x4][0x8] ;  /* 0x01000100ff0477ac */ /* 0x000e620008000a00 */
[----:B--2---:R-:W-:Y:S01]  /*5d90*/  MOV R5, UR9 ;  /* 0x0000000900057c02 */ /* 0x004fe20008000f00 */
[----:B------:R-:W-:Y:S01]  /*5da0*/  IMAD.U32 R4, RZ, RZ, UR8 ;  /* 0x00000008ff047e24 */ /* 0x000fe2000f8e00ff */
[----:B---3--:R-:W-:Y:S01]  /*5db0*/  MOV R7, UR7 ;  /* 0x0000000700077c02 */ /* 0x008fe20008000f00 */
[----:B------:R-:W-:Y:S01]  /*5dc0*/  IMAD.U32 R6, RZ, RZ, UR6 ;  /* 0x00000006ff067e24 */ /* 0x000fe2000f8e00ff */
[----:B-1----:R-:W-:Y:S01]  /*5dd0*/  MOV R11, UR5 ;  /* 0x00000005000b7c02 */ /* 0x002fe20008000f00 */
[----:B------:R-:W-:Y:S02]  /*5de0*/  IMAD.U32 R10, RZ, RZ, UR4 ;  /* 0x00000004ff0a7e24 */ /* 0x000fe4000f8e00ff */
[----:B------:R-:W-:Y:S07]  /*5df0*/  LEPC R20, `(.L_x_99) ;  /* 0x000000001014794e */ /* 0x000fee0000000000 */
[----:B----45:R-:W-:Y:S05]  /*5e00*/  CALL.ABS.NOINC R2 ;  /* 0x0000000002007343 */ /* 0x030fea0003c00000 */
.L_x_99:
[----:B------:R-:W-:Y:S01]  /*5e10*/  LOP3.LUT P0, RZ, R96, 0x1b0, RZ, 0xc0, !PT ;  /* 0x000001b060ff7812 */ /* 0x000fe2000780c0ff */
[----:B------:R-:W-:Y:S11]  /*5e20*/  BSSY.RECONVERGENT B6, `(.L_x_100) ;  /* 0x0000013000067945 */ /* 0x000ff60003800200 */
[----:B------:R-:W-:Y:S01]  /*5e30*/  @!UPT UIADD3 URZ, UPT, UPT, URZ, URZ, URZ ;  /* 0x000000fffffff290 */ /* 0x000fe2000fffe0ff */
[----:B------:R-:W-:Y:S05]  /*5e40*/  @!P0 BRA `(.L_x_101) ;  /* 0x0000000000408947 */ /* 0x000fea0003800000 */
        /* <DEDUP_REMOVED lines=16> */
.L_x_101:
[----:B------:R-:W-:Y:S05]  /*5f50*/  BSYNC.RECONVERGENT B6 ;  /* 0x0000000000067941 */ /* 0x000fea0003800200 */
.L_x_100:
[----:B------:R-:W-:Y:S01]  /*5f60*/  R2UR UR4, R88 ;  /* 0x00000000580472ca */ /* 0x000fe200000e0000 */
[----:B------:R-:W-:Y:S01]  /*5f70*/  UISETP.NE.U32.AND UP0, UPT, UR60, URZ, UPT ;  /* 0x000000ff3c00728c */ /* 0x000fe2000bf05070 */
[----:B------:R-:W-:Y:S02]  /*5f80*/  ISETP.NE.U32.AND P4, PT, R82, RZ, PT ;  /* 0x000000ff5200720c */ /* 0x000fe40003f85070 */
[----:B------:R-:W-:Y:S01]  /*5f90*/  ISETP.NE.U32.AND P2, PT, RZ, UR46, PT ;  /* 0x0000002eff007c0c */ /* 0x000fe2000bf45070 */
[----:B------:R-:W-:Y:S01]  /*5fa0*/  UISETP.NE.AND.EX UP1, UPT, UR61, URZ, UPT, UP0 ;  /* 0x000000ff3d00728c */ /* 0x000fe2000bf25300 */
[----:B------:R-:W-:Y:S01]  /*5fb0*/  ISETP.NE.AND.EX P4, PT, R83, RZ, PT, P4 ;  /* 0x000000ff5300720c */ /* 0x000fe20003f85340 */
[----:B------:R-:W-:Y:S01]  /*5fc0*/  UPLOP3.LUT UP0, UPT, UPT, UPT, UPT, 0x40, 0x4 ;  /* 0x000000000004789c */ /* 0x000fe20003f0e870 */
[----:B------:R-:W-:Y:S05]  /*5fd0*/  ISETP.NE.AND.EX P2, PT, RZ, UR47, PT, P2 ;  /* 0x0000002fff007c0c */ /* 0x000fea000bf45320 */
[----:B------:R-:W-:Y:S06]  /*5fe0*/  UISETP.NE.AND UP2, UPT, UR4, URZ, UPT ;  /* 0x000000ff0400728c */ /* 0x000fec000bf45270 */
[----:B------:R-:W-:Y:S05]  /*5ff0*/  PLOP3.LUT P1, PT, PT, PT, UP2, 0x80, 0x8 ;  /* 0x000000000008781c */ /* 0x000fea0003f2f028 */
[----:B------:R-:W-:Y:S06]  /*6000*/  @UP2 UPLOP3.LUT UP0, UPT, UPT, UPT, UP1, 0x80, 0x8 ;  /* 0x000000000008289c */ /* 0x000fec0003f0f010 */
[----:B------:R-:W-:Y:S01]  /*6010*/  PLOP3.LUT P0, PT, PT, PT, UP0, 0x80, 0x8 ;  /* 0x000000000008781c */ /* 0x000fe20003f0f008 */
[----:B------:R-:W-:Y:S01]  /*6020*/  @!UPT UIADD3 URZ, UPT, UPT, URZ, URZ, URZ ;  /* 0x000000fffffff290 */ /* 0x000fe2000fffe0ff */
[----:B------:R-:W-:Y:S11]  /*6030*/  BRA.U !UP1, `(.L_x_102) ;  /* 0x00000001093c7547 */ /* 0x000ff6000b800000 */
[----:B------:R-:W-:Y:S01]  /*6040*/  UISETP.NE.U32.AND UP0, UPT, UR46, URZ, UPT ;  /* 0x000000ff2e00728c */ /* 0x000fe2000bf05070 */
[----:B-1----:R-:W-:Y:S01]  /*6050*/  HFMA2 R0, -RZ, RZ, 0, 5.9604644775390625e-08 ;  /* 0x00000001ff007431 */ /* 0x002fe200000001ff */
[----:B------:R-:W1:Y:S01]  /*6060*/  LDCU.64 UR8, c[0x0][0x358] ;  /* 0x00006b00ff0877ac */ /* 0x000e620008000a00 */
[----:B------:R-:W-:Y:S01]  /*6070*/  IMAD.MOV.U32 R85, RZ, RZ, 0x1 ;  /* 0x00000001ff557424 */ /* 0x000fe200078e00ff */
[----:B------:R-:W-:Y:S06]  /*6080*/  UISETP.NE.AND.EX UP0, UPT, UR47, URZ, UPT, UP0 ;  /* 0x000000ff2f00728c */ /* 0x000fec000bf05300 */
        /* <DEDUP_REMOVED lines=9> */
[----:B--23--:R-:W-:Y:S02]  /*6120*/  @!P3 IMAD.U32 R41, RZ, RZ, UR4 ;  /* 0x00000004ff29be24 */ /* 0x00cfe4000f8e00ff */
.L_x_102:
[----:B------:R-:W-:Y:S05]  /*6130*/  @!P4 BRA `(.L_x_103) ;  /* 0x000000000024c947 */ /* 0x000fea0003800000 */
[----:B------:R-:W-:Y:S01]  /*6140*/  ISETP.NE.U32.AND P3, PT, R80, RZ, PT ;  /* 0x000000ff5000720c */ /* 0x000fe20003f65070 */
[----:B------:R-:W2:Y:S03]  /*6150*/  LDCU.64 UR4, c[0x0][0x358] ;  /* 0x00006b00ff0477ac */ /* 0x000ea60008000a00 */
[----:B------:R-:W-:Y:S11]  /*6160*/  ISETP.NE.AND.EX P3, PT, R81, RZ, PT, P3 ;  /* 0x000000ff5100720c */ /* 0x000ff60003f65330 */
[----:B------:R-:W-:Y:S02]  /*6170*/  @!UPT UIADD3 URZ, UPT, UPT, URZ, URZ, URZ ;  /* 0x000000fffffff290 */ /* 0x000fe4000fffe0ff */
[----:B------:R-:W3:Y:S01]  /*6180*/  @P3 LDC.64 R2, c[0x0][0x8a8] ;  /* 0x00022a00ff023b82 */ /* 0x000ee20000000a00 */
[----:B-1----:R-:W-:Y:S04]  /*6190*/  @P3 IMAD R0, R82, UR36, RZ ;  /* 0x0000002452003c24 */ /* 0x002fe8000f8e02ff */
[----:B---3--:R-:W-:Y:S05]  /*61a0*/  @P3 IMAD.WIDE R2, R0, 0x4, R2 ;  /* 0x0000000400023825 */ /* 0x008fea00078e0202 */
[----:B--2--5:R2:W5:Y:S02]  /*61b0*/  @P3 LDG.E R38, desc[UR4][R2.64] ;  /* 0x0000000402263981 */ /* 0x024564000c1e1900 */
[----:B--2---:R-:W3:Y:S02]  /*61c0*/  @!P3 LDC R38, c[0x0][0x8a0] ;  /* 0x00022800ff26bb82 */ /* 0x004ee40000000800 */
.L_x_103:
[----:B-----5:R-:W-:Y:S01]  /*61d0*/  FSETP.NEU.AND P4, PT, R41, RZ, PT ;  /* 0x000000ff2900720b */ /* 0x020fe20003f8d000 */
[----:B------:R-:W-:Y:S01]  /*61e0*/  BSSY B1, `(.L_x_104) ;  /* 0x0000042000017945 */ /* 0x000fe20003800000 */
[----:B------:R-:W-:Y:S01]  /*61f0*/  SEL R6, RZ, 0xffffffff, P2 ;  /* 0xffffffffff067807 */ /* 0x000fe20001000000 */
[----:B------:R-:W-:Y:S01]  /*6200*/  IMAD.MOV.U32 R100, RZ, RZ, 0x1 ;  /* 0x00000001ff647424 */ /* 0x000fe200078e00ff */
[----:B------:R-:W-:Y:S02]  /*6210*/  LOP3.LUT P3, RZ, R85, 0xff, RZ, 0xc0, !PT ;  /* 0x000000ff55ff7812 */ /* 0x000fe4000786c0ff */
[----:B------:R-:W-:Y:S02]  /*6220*/  CS2R R78, SRZ ;  /* 0x00000000004e7805 */ /* 0x000fe4000001ff00 */
[----:B------:R-:W-:Y:S02]  /*6230*/  @P1 SEL R3, RZ, 0xffffffff, P4 ;  /* 0xffffffffff031807 */ /* 0x000fe40002000000 */
[----:B------:R-:W-:Y:S02]  /*6240*/  CS2R R76, SRZ ;  /* 0x00000000004c7805 */ /* 0x000fe4000001ff00 */
[----:B------:R-:W-:Y:S02]  /*6250*/  LEA R2, R93, UR44, 0x3 ;  /* 0x0000002c5d027c11 */ /* 0x000fe4000f8e18ff */
[----:B------:R-:W-:Y:S02]  /*6260*/  CS2R R74, SRZ ;  /* 0x00000000004a7805 */ /* 0x000fe4000001ff00 */
[----:B------:R-:W-:Y:S02]  /*6270*/  @P0 SEL R3, R6, R3, !P3 ;  /* 0x0000000306030207 */ /* 0x000fe40005800000 */
[----:B------:R-:W-:Y:S02]  /*6280*/  CS2R R72, SRZ ;  /* 0x0000000000487805 */ /* 0x000fe4000001ff00 */
[----:B------:R-:W-:Y:S02]  /*6290*/  LEA R71, R36, UR44, 0x3 ;  /* 0x0000002c24477c11 */ /* 0x000fe4000f8e18ff */
[----:B------:R-:W-:Y:S02]  /*62a0*/  @P1 LOP3.LUT R3, R3, 0x1, RZ, 0xc0, !PT ;  /* 0x0000000103031812 */ /* 0x000fe400078ec0ff */
[----:B------:R-:W-:Y:S02]  /*62b0*/  SHF.L.U32 R4, R94, 0x1f, RZ ;  /* 0x0000001f5e047819 */ /* 0x000fe400000006ff */
[----:B------:R-:W-:Y:S02]  /*62c0*/  ISETP.NE.U32.OR P6, PT, R3, 0x1, !P1 ;  /* 0x000000010300780c */ /* 0x000fe40004fc5470 */
[----:B------:R-:W-:Y:S02]  /*62d0*/  PLOP3.LUT P2, PT, PT, PT, UP1, 0x80, 0x8 ;  /* 0x000000000008781c */ /* 0x000fe40003f4f018 */
[----:B------:R-:W-:Y:S02]  /*62e0*/  LEA.HI R39, R36, R36, RZ, 0x1 ;  /* 0x0000002424277211 */ /* 0x000fe400078f08ff */
[----:B------:R-:W-:Y:S02]  /*62f0*/  SEL R3, RZ, 0xffffffff, P4 ;  /* 0xffffffffff037807 */ /* 0x000fe40002000000 */
[----:B------:R-:W-:Y:S01]  /*6300*/  P2R R102, PR, RZ, 0x40 ;  /* 0x00000040ff667803 */ /* 0x000fe20000000000 */
[C---:B-1----:R-:W-:Y:S01]  /*6310*/  IMAD.SHL.U32 R0, R39.reuse, 0x80, RZ ;  /* 0x0000008027007824 */ /* 0x042fe200078e00ff */
[----:B------:R-:W-:Y:S03]  /*6320*/  LOP3.LUT R39, R39, 0xffe, RZ, 0xc0, !PT ;  /* 0x00000ffe27277812 */ /* 0x000fe600078ec0ff */
[----:B------:R-:W-:Y:S02]  /*6330*/  @P6 SHF.L.U32 R5, R91, 0x1f, RZ ;  /* 0x0000001f5b056819 */ /* 0x000fe400000006ff */
[----:B------:R-:W-:Y:S01]  /*6340*/  @P2 SEL R3, R6, R3, !P3 ;  /* 0x0000000306032207 */ /* 0x000fe20005800000 */
[----:B------:R-:W-:Y:S01]  /*6350*/  IMAD.IADD R39, R36, 0x1, -R39 ;  /* 0x0000000124277824 */ /* 0x000fe200078e0a27 */
[----:B------:R-:W1:Y:S01]  /*6360*/  @P6 SYNCS.PHASECHK.TRANS64.TRYWAIT P1, [R2+URZ+0xa0], R5 ;  /* 0x0000a005020065a7 */ /* 0x000e6200080211ff */
[----:B------:R-:W-:Y:S02]  /*6370*/  LOP3.LUT R0, R0, 0xffffff00, RZ, 0xc0, !PT ;  /* 0xffffff0000007812 */ /* 0x000fe400078ec0ff */
[----:B------:R-:W-:Y:S03]  /*6380*/  LOP3.LUT R3, R3, 0x1, RZ, 0xc0, !PT ;  /* 0x0000000103037812 */ /* 0x000fe600078ec0ff */
[----:B------:R-:W-:Y:S01]  /*6390*/  IMAD.IADD R0, R37, 0x1, R0 ;  /* 0x0000000125007824 */ /* 0x000fe200078e0200 */
[----:B------:R-:W-:Y:S03]  /*63a0*/  ISETP.NE.U32.AND P5, PT, R3, 0x1, PT ;  /* 0x000000010300780c */ /* 0x000fe60003fa5070 */
[----:B------:R-:W-:Y:S01]  /*63b0*/  IMAD R39, R39, 0x100000, R0 ;  /* 0x0010000027277824 */ /* 0x000fe200078e0200 */
[----:B------:R-:W-:Y:S01]  /*63c0*/  P2R R101, PR, RZ, 0x20 ;  /* 0x00000020ff657803 */ /* 0x000fe20000000000 */
[----:B------:R2:W4:Y:S01]  /*63d0*/  SYNCS.PHASECHK.TRANS64.TRYWAIT P0, [R71+URZ+0x110], R4 ;  /* 0x00011004470075a7 */ /* 0x00052200080011ff */
[----:B-1----:R-:W-:Y:S01]  /*63e0*/  @P6 SEL R100, RZ, 0x1, !P1 ;  /* 0x00000001ff646807 */ /* 0x002fe20004800000 */
[----:B--2---:R-:W-:Y:S06]  /*63f0*/  @!P6 BRA `(.L_x_105) ;  /* 0x000000000080e947 */ /* 0x004fec0003800000 */
[----:B------:R-:W-:Y:S01]  /*6400*/  @P5 IMAD R6, R93, 0x1000, R84 ;  /* 0x000010005d065824 */ /* 0x000fe200078e0254 */
[----:B------:R-:W1:Y:S01]  /*6410*/  S2R R0, SR_CgaCtaId ;  /* 0x0000000000007919 */ /* 0x000e620000008800 */
[----:B------:R-:W-:Y:S01]  /*6420*/  ISETP.NE.AND P1, PT, R100, RZ, PT ;  /* 0x000000ff6400720c */ /* 0x000fe20003f25270 */
[----:B------:R-:W-:Y:S01]  /*6430*/  BSSY B0, `(.L_x_106) ;  /* 0x000000b000007945 */ /* 0x000fe20003800000 */
[----:B------:R-:W-:Y:S01]  /*6440*/  @P5 VIADD R5, R6, UR44 ;  /* 0x0000002c06055c36 */ /* 0x000fe20008000000 */
[----:B------:R-:W-:Y:S02]  /*6450*/  CS2R R74, SRZ ;  /* 0x00000000004a7805 */ /* 0x000fe4000001ff00 */
[----:B------:R-:W-:Y:S02]  /*6460*/  CS2R R72, SRZ ;  /* 0x0000000000487805 */ /* 0x000fe4000001ff00 */
[----:B------:R-:W-:Y:S01]  /*6470*/  CS2R R78, SRZ ;  /* 0x00000000004e7805 */ /* 0x000fe2000001ff00 */
[----:B------:R-:W-:Y:S01]  /*6480*/  @P5 IMAD R5, R95, -0x10, R5 ;  /* 0xfffffff05f055824 */ /* 0x000fe200078e0205 */
[----:B------:R-:W-:Y:S04]  /*6490*/  CS2R R76, SRZ ;  /* 0x00000000004c7805 */ /* 0x000fe8000001ff00 */
[----:B------:R-:W-:Y:S05]  /*64a0*/  @P1 BRA `(.L_x_107) ;  /* 0x00000000000c1947 */ /* 0x000fea0003800000 */
[----:B------:R-:W-:Y:S04]  /*64b0*/  SHF.L.U32 R3, R91, 0x1f, RZ ;  /* 0x0000001f5b037819 */ /* 0x000fe800000006ff */
[----:B------:R-:W2:Y:S02]  /*64c0*/  SYNCS.PHASECHK.TRANS64.TRYWAIT P1, [R2+URZ+0xa0], R3 ;  /* 0x0000a003020075a7 */ /* 0x000ea400080211ff */
[----:B--2---:R-:W-:Y:S05]  /*64d0*/  @!P1 BRA `(.L_x_108) ;  /* 0x0000004000989947 */ /* 0x004fea0003800000 */
.L_x_107:
[----:B------:R-:W-:Y:S05]  /*64e0*/  BSYNC B0 ;  /* 0x0000000000007941 */ /* 0x000fea0003800000 */
.L_x_106:
[----:B------:R-:W-:Y:S01]  /*64f0*/  ISETP.NE.AND P1, PT, R101, RZ, PT ;  /* 0x000000ff6500720c */ /* 0x000fe20003f25270 */
[----:B--2---:R-:W-:Y:S02]  /*6500*/  VIADD R3, R2, 0xc0 ;  /* 0x000000c002037836 */ /* 0x004fe40000000000 */
[----:B------:R-:W-:Y:S03]  /*6510*/  VIADD R93, R93, 0x1 ;  /* 0x000000015d5d7836 */ /* 0x000fe60000000000 */
[----:B-1----:R-:W-:Y:S07]  /*6520*/  PRMT R0, R0, 0x654, R3 ;  /* 0x0000065400007816 */ /* 0x002fee0000000003 */
[----:B------:R1:W2:Y:S04]  /*6530*/  @P1 LDS.128 R72, [R6+UR44+0x200] ;  /* 0x0002002c06481984 */ /* 0x0002a80008000c00 */
[----:B------:R1:W1:Y:S01]  /*6540*/  @P1 LDS.128 R76, [R5+0x210] ;  /* 0x00021000054c1984 */ /* 0x0002620000000c00 */
[C---:B------:R-:W-:Y:S01]  /*6550*/  ISETP.NE.AND P1, PT, R93.reuse, 0x4, PT ;  /* 0x000000045d00780c */ /* 0x040fe20003f25270 */
[----:B------:R-:W-:Y:S01]  /*6560*/  @!PT LDS RZ, [RZ] ;  /* 0x00000000fffff984 */ /* 0x000fe20000000800 */
[----:B------:R-:W-:Y:S01]  /*6570*/  @!PT LDS RZ, [RZ] ;  /* 0x00000000fffff984 */ /* 0x000fe20000000800 */
[----:B------:R-:W-:Y:S01]  /*6580*/  @!PT LDS RZ, [RZ] ;  /* 0x00000000fffff984 */ /* 0x000fe20000000800 */
[----:B------:R-:W-:Y:S01]  /*6590*/  @!PT LDS RZ, [RZ] ;  /* 0x00000000fffff984 */ /* 0x000fe20000000800 */
[----:B------:R5:W-:Y:S06]  /*65a0*/  MEMBAR.ALL.CTA ;  /* 0x0000000000007992 */ /* 0x000bec0000008000 */
[----:B-----5:R-:W5:Y:S01]  /*65b0*/  FENCE.VIEW.ASYNC.S ;  /* 0x00000000000073c6 */ /* 0x020f620000000000 */
[----:B------:R-:W-:Y:S01]  /*65c0*/  SEL R93, R93, RZ, P1 ;  /* 0x000000ff5d5d7207 */ /* 0x000fe20000800000 */
[----:B-----5:R5:W-:Y:S02]  /*65d0*/  SYNCS.ARRIVE.TRANS64.RED.A1T0 RZ, [R0+URZ], RZ ;  /* 0x000000ff00ff79a7 */ /* 0x020be400081004ff */
[----:B-----5:R-:W-:Y:S04]  /*65e0*/  SEL R0, RZ, 0x1, P1 ;  /* 0x00000001ff007807 */ /* 0x020fe80000800000 */
[----:B--2---:R-:W-:Y:S02]  /*65f0*/  LOP3.LUT R91, R91, R0, RZ, 0x3c, !PT ;  /* 0x000000005b5b7212 */ /* 0x004fe400078e3cff */
.L_x_105:
[----:B------:R-:W-:Y:S05]  /*6600*/  BSYNC B1 ;  /* 0x0000000000017941 */ /* 0x000fea0003800000 */
.L_x_104:
[----:B------:R-:W-:Y:S04]  /*6610*/  SHF.R.U32.HI R3, RZ, 0x15, R39 ;  /* 0x00000015ff037819 */ /* 0x000fe80000011627 */
[----:B------:R-:W-:Y:S01]  /*6620*/  LOP3.LUT P1, RZ, R3, 0x3, R86, 0x48, !PT ;  /* 0x0000000303ff7812 */ /* 0x000fe20007824856 */
[----:B------:R-:W-:Y:S01]  /*6630*/  @!UPT UIADD3 URZ, UPT, UPT, URZ, URZ, URZ ;  /* 0x000000fffffff290 */ /* 0x000fe2000fffe0ff */
[----:B----4-:R-:W-:Y:S11]  /*6640*/  @P0 BRA `(.L_x_109) ;  /* 0x0000000000080947 */ /* 0x010ff60003800000 */
[----:B------:R-:W2:Y:S02]  /*6650*/  SYNCS.PHASECHK.TRANS64.TRYWAIT P0, [R71+URZ+0x110], R4 ;  /* 0x00011004470075a7 */ /* 0x000ea400080011ff */
[----:B--2---:R-:W-:Y:S05]  /*6660*/  @!P0 BRA `(.L_x_110) ;  /* 0x0000004000488947 */ /* 0x004fea0003800000 */
.L_x_109:
[----:B------:R-:W-:Y:S05]  /*6670*/  @!P1 BRA `(.L_x_111) ;  /* 0x0000000000409947 */ /* 0x000fea0003800000 */
[----:B------:R-:W1:Y:S01]  /*6680*/  LDCU.64 UR8, c[0x4][0x78] ;  /* 0x01000f00ff0877ac */ /* 0x000e620008000a00 */
[----:B------:R-:W-:Y:S01]  /*6690*/  MOV R3, 0x0 ;  /* 0x0000000000037802 */ /* 0x000fe20000000f00 */
[----:B------:R-:W-:Y:S02]  /*66a0*/  HFMA2 R12, -RZ, RZ, 0, 5.9604644775390625e-08 ;  /* 0x00000001ff0c7431 */ /* 0x000fe400000001ff */
[----:B------:R-:W-:Y:S02]  /*66b0*/  IMAD.MOV.U32 R8, RZ, RZ, 0x192 ;  /* 0x00000192ff087424 */ /* 0x000fe400078e00ff */
[----:B------:R-:W-:Y:S01]  /*66c0*/  IMAD.MOV.U32 R13, RZ, RZ, RZ ;  /* 0x000000ffff0d7224 */ /* 0x000fe200078e00ff */
[----:B------:R-:W4:Y:S01]  /*66d0*/  LDCU.64 UR6, c[0x4][0x80] ;  /* 0x01001000ff0677ac */ /* 0x000f220008000a00 */
[----:B------:R-:W3:Y:S01]  /*66e0*/  LDC.64 R2, c[0x4][R3] ;  /* 0x0100000003027b82 */ /* 0x000ee20000000a00 */
[----:B------:R-:W5:Y:S01]  /*66f0*/  LDCU.64 UR4, c[0x4][0x18] ;  /* 0x01000300ff0477ac */ /* 0x000f620008000a00 */
[----:B-1----:R-:W-:Y:S01]  /*6700*/  MOV R5, UR9 ;  /* 0x0000000900057c02 */ /* 0x002fe20008000f00 */
[----:B--2---:R-:W-:Y:S01]  /*6710*/  IMAD.U32 R4, RZ, RZ, UR8 ;  /* 0x00000008ff047e24 */ /* 0x004fe2000f8e00ff */
[----:B----4-:R-:W-:Y:S01]  /*6720*/  MOV R7, UR7 ;  /* 0x0000000700077c02 */ /* 0x010fe20008000f00 */
[----:B------:R-:W-:Y:S01]  /*6730*/  IMAD.U32 R6, RZ, RZ, UR6 ;  /* 0x00000006ff067e24 */ /* 0x000fe2000f8e00ff */
[----:B-----5:R-:W-:Y:S01]  /*6740*/  MOV R11, UR5 ;  /* 0x00000005000b7c02 */ /* 0x020fe20008000f00 */
[----:B------:R-:W-:Y:S02]  /*6750*/  IMAD.U32 R10, RZ, RZ, UR4 ;  /* 0x00000004ff0a7e24 */ /* 0x000fe4000f8e00ff */
[----:B------:R-:W-:Y:S07]  /*6760*/  LEPC R20, `(.L_x_111) ;  /* 0x000000001014794e */ /* 0x000fee0000000000 */
[----:B---3--:R-:W-:Y:S05]  /*6770*/  CALL.ABS.NOINC R2 ;  /* 0x0000000002007343 */ /* 0x008fea0003c00000 */
.L_x_111:
[-C--:B------:R-:W-:Y:S01]  /*6780*/  F2FP.F16.E5M2.UNPACK_B R42, R72.reuse ;  /* 0x00000048ff2a723e */ /* 0x080fe200020004ff */
[----:B------:R-:W-:Y:S05]  /*6790*/  WARPSYNC.ALL ;  /* 0x0000000000007948 */ /* 0x000fea0003800000 */
[----:B------:R-:W-:Y:S01]  /*67a0*/  R2UR UR4, R39 ;  /* 0x00000000270472ca */ /* 0x000fe200000e0000 */
[--C-:B------:R-:W-:Y:S01]  /*67b0*/  HADD2.F32 R40, -RZ, R42.reuse.H0_H0 ;  /* 0x2000002aff287230 */ /* 0x100fe20000004100 */
[----:B------:R-:W-:Y:S01]  /*67c0*/  F2FP.F16.E5M2.UNPACK_B R43, R72.H1 ;  /* 0x00000048ff2b723e */ /* 0x000fe200030004ff */
[----:B------:R-:W-:Y:S01]  /*67d0*/  HADD2.F32 R42, -RZ, R42.H1_H1 ;  /* 0x3000002aff2a7230 */ /* 0x000fe20000004100 */
[-C--:B------:R-:W-:Y:S01]  /*67e0*/  F2FP.F16.E5M2.UNPACK_B R45, R73.reuse ;  /* 0x00000049ff2d723e */ /* 0x080fe200020004ff */
[----:B------:R-:W-:Y:S01]  /*67f0*/  BSSY.RECONVERGENT B0, `(.L_x_112) ;  /* 0x0000099000007945 */ /* 0x000fe20003800200 */
[----:B------:R-:W-:Y:S01]  /*6800*/  F2FP.F16.E5M2.UNPACK_B R47, R73.H1 ;  /* 0x00000049ff2f723e */ /* 0x000fe200030004ff */
[--C-:B------:R-:W-:Y:S01]  /*6810*/  HADD2.F32 R44, -RZ, R43.reuse.H0_H0 ;  /* 0x2000002bff2c7230 */ /* 0x100fe20000004100 */
[-C--:B------:R-:W-:Y:S01]  /*6820*/  F2FP.F16.E5M2.UNPACK_B R49, R74.reuse ;  /* 0x0000004aff31723e */ /* 0x080fe200020004ff */
[----:B------:R-:W-:Y:S01]  /*6830*/  HADD2.F32 R46, -RZ, R43.H1_H1 ;  /* 0x3000002bff2e7230 */ /* 0x000fe20000004100 */
[----:B------:R-:W-:Y:S01]  /*6840*/  F2FP.F16.E5M2.UNPACK_B R51, R74.H1 ;  /* 0x0000004aff33723e */ /* 0x000fe200030004ff */
[--C-:B------:R-:W-:Y:S01]  /*6850*/  HADD2.F32 R43, -RZ, R45.reuse.H0_H0 ;  /* 0x2000002dff2b7230 */ /* 0x100fe20000004100 */
[-C--:B------:R-:W-:Y:S01]  /*6860*/  F2FP.F16.E5M2.UNPACK_B R53, R75.reuse ;  /* 0x0000004bff35723e */ /* 0x080fe200020004ff */
[----:B-12---:R-:W-:Y:S01]  /*6870*/  LDTM.16dp32bit_t0_t15.x32 R4, tmem[UR4] ;  /* 0x00000004000479ee */ /* 0x006fe20008a80000 */
[----:B------:R-:W3:Y:S01]  /*6880*/  LDTM.16dp32bit_t16_t31.x32 R4, tmem[UR4+0x20] ;  /* 0x00002004000479ee */ /* 0x000ee20008aa0000 */
[----:B------:R-:W-:Y:S01]  /*6890*/  IADD3 R112, PT, PT, R84, UR44, RZ ;  /* 0x0000002c54707c10 */ /* 0x000fe2000fffe0ff */
[----:B------:R-:W-:Y:S01]  /*68a0*/  HADD2.F32 R48, -RZ, R45.H1_H1 ;  /* 0x3000002dff307230 */ /* 0x000fe20000004100 */
[----:B------:R-:W-:Y:S01]  /*68b0*/  SHF.L.U32 R103, R90, 0x4, RZ ;  /* 0x000000045a677819 */ /* 0x000fe200000006ff */
[----:B------:R-:W-:Y:S01]  /*68c0*/  HADD2.F32 R52, -RZ, R49.H1_H1 ;  /* 0x30000031ff347230 */ /* 0x000fe20000004100 */
[----:B------:R-:W-:Y:S01]  /*68d0*/  F2FP.F16.E5M2.UNPACK_B R55, R75.H1 ;  /* 0x0000004bff37723e */ /* 0x000fe200030004ff */
[----:B------:R-:W-:Y:S01]  /*68e0*/  HADD2.F32 R56, -RZ, R53.H1_H1 ;  /* 0x30000035ff387230 */ /* 0x000fe20000004100 */
[-C--:B------:R-:W-:Y:S01]  /*68f0*/  F2FP.F16.E5M2.UNPACK_B R57, R76.reuse ;  /* 0x0000004cff39723e */ /* 0x080fe200020004ff */
[--C-:B------:R-:W-:Y:S01]  /*6900*/  HADD2.F32 R45, -RZ, R47.reuse.H0_H0 ;  /* 0x2000002fff2d7230 */ /* 0x100fe20000004100 */
[----:B------:R-:W-:Y:S01]  /*6910*/  F2FP.F16.E5M2.UNPACK_B R59, R76.H1 ;  /* 0x0000004cff3b723e */ /* 0x000fe200030004ff */
[----:B------:R-:W-:Y:S01]  /*6920*/  HADD2.F32 R50, -RZ, R47.H1_H1 ;  /* 0x3000002fff327230 */ /* 0x000fe20000004100 */
[-C--:B------:R-:W-:Y:S01]  /*6930*/  F2FP.F16.E5M2.UNPACK_B R61, R77.reuse ;  /* 0x0000004dff3d723e */ /* 0x080fe200020004ff */
[----:B------:R-:W-:Y:S01]  /*6940*/  HADD2.F32 R47, -RZ, R49.H0_H0 ;  /* 0x20000031ff2f7230 */ /* 0x000fe20000004100 */
[----:B------:R-:W-:Y:S01]  /*6950*/  F2FP.F16.E5M2.UNPACK_B R63, R77.H1 ;  /* 0x0000004dff3f723e */ /* 0x000fe200030004ff */
[----:B------:R-:W-:Y:S01]  /*6960*/  HADD2.F32 R60, -RZ, R57.H1_H1 ;  /* 0x30000039ff3c7230 */ /* 0x000fe20000004100 */
[-C--:B------:R-:W-:Y:S01]  /*6970*/  F2FP.F16.E5M2.UNPACK_B R65, R78.reuse ;  /* 0x0000004eff41723e */ /* 0x080fe200020004ff */
[----:B------:R-:W-:Y:S01]  /*6980*/  HADD2.F32 R64, -RZ, R61.H1_H1 ;  /* 0x3000003dff407230 */ /* 0x000fe20000004100 */
[----:B------:R-:W-:Y:S01]  /*6990*/  F2FP.F16.E5M2.UNPACK_B R67, R78.H1 ;  /* 0x0000004eff43723e */ /* 0x000fe200030004ff */
[----:B------:R-:W-:Y:S01]  /*69a0*/  HADD2.F32 R49, -RZ, R51.H0_H0 ;  /* 0x20000033ff317230 */ /* 0x000fe20000004100 */
[----:B------:R-:W-:Y:S01]  /*69b0*/  ISETP.NE.AND P0, PT, R97, RZ, PT ;  /* 0x000000ff6100720c */ /* 0x000fe20003f05270 */
[----:B------:R-:W-:Y:S01]  /*69c0*/  HADD2.F32 R68, -RZ, R65.H1_H1 ;  /* 0x30000041ff447230 */ /* 0x000fe20000004100 */
[----:B------:R-:W-:Y:S01]  /*69d0*/  ISETP.NE.AND P6, PT, R102, RZ, PT ;  /* 0x000000ff6600720c */ /* 0x000fe20003fc5270 */
[----:B------:R-:W-:Y:S02]  /*69e0*/  HADD2.F32 R54, -RZ, R51.H1_H1 ;  /* 0x30000033ff367230 */ /* 0x000fe40000004100 */
[C---:B---3--:R-:W-:Y:S01]  /*69f0*/  FMUL R0, R38.reuse, R4 ;  /* 0x0000000426007220 */ /* 0x048fe20000400000 */
[C---:B------:R-:W-:Y:S01]  /*6a00*/  FMUL R2, R38.reuse, R5 ;  /* 0x0000000526027220 */ /* 0x040fe20000400000 */
[C---:B------:R-:W-:Y:S01]  /*6a10*/  FMUL R4, R38.reuse, R8 ;  /* 0x0000000826047220 */ /* 0x040fe20000400000 */
[C---:B------:R-:W-:Y:S01]  /*6a20*/  FMUL R5, R38.reuse, R9 ;  /* 0x0000000926057220 */ /* 0x040fe20000400000 */
[C---:B------:R-:W-:Y:S01]  /*6a30*/  FFMA R0, R41.reuse, R40, R0 ;  /* 0x0000002829007223 */ /* 0x040fe20000000000 */
[C---:B------:R-:W-:Y:S01]  /*6a40*/  FFMA R2, R41.reuse, R42, R2 ;  /* 0x0000002a29027223 */ /* 0x040fe20000000002 */
[C---:B------:R-:W-:Y:S01]  /*6a50*/  FMUL R8, R38.reuse, R12 ;  /* 0x0000000c26087220 */ /* 0x040fe20000400000 */
[C---:B------:R-:W-:Y:S01]  /*6a60*/  FMUL R9, R38.reuse, R13 ;  /* 0x0000000d26097220 */ /* 0x040fe20000400000 */
[----:B------:R-:W-:Y:S02]  /*6a70*/  HADD2.F32 R51, -RZ, R53.H0_H0 ;  /* 0x20000035ff337230 */ /* 0x000fe40000004100 */
[C---:B------:R-:W-:Y:S01]  /*6a80*/  FMUL R12, R38.reuse, R16 ;  /* 0x00000010260c7220 */ /* 0x040fe20000400000 */
        /* <DEDUP_REMOVED lines=13> */
[C---:B------:R-:W-:Y:S01]  /*6b60*/  FFMA R3, R41.reuse, R44, R3 ;  /* 0x0000002c29037223 */ /* 0x040fe20000000003 */
[----:B------:R-:W-:Y:S01]  /*6b70*/  F2FP.F16.E5M2.UNPACK_B R40, R79 ;  /* 0x0000004fff28723e */ /* 0x000fe200020004ff */
[C---:B------:R-:W-:Y:S01]  /*6b80*/  FFMA R7, R41.reuse, R46, R7 ;  /* 0x0000002e29077223 */ /* 0x040fe20000000007 */
[C---:B------:R-:W-:Y:S01]  /*6b90*/  FFMA R4, R41.reuse, R43, R4 ;  /* 0x0000002b29047223 */ /* 0x040fe20000000004 */
[----:B------:R-:W-:Y:S01]  /*6ba0*/  F2FP.F16.E5M2.UNPACK_B R42, R79.H1 ;  /* 0x0000004fff2a723e */ /* 0x000fe200030004ff */
[C---:B------:R-:W-:Y:S01]  /*6bb0*/  FFMA R5, R41.reuse, R48, R5 ;  /* 0x0000003029057223 */ /* 0x040fe20000000005 */
[----:B------:R-:W-:Y:S01]  /*6bc0*/  FFMA R6, R41, R45, R6 ;  /* 0x0000002d29067223 */ /* 0x000fe20000000006 */
[----:B------:R-:W-:Y:S01]  /*6bd0*/  F2FP.SATFINITE.E5M2.F32.PACK_AB_MERGE_C R99, R7, R3, RZ ;  /* 0x000000030763723e */ /* 0x000fe200048060ff */
[C---:B------:R-:W-:Y:S01]  /*6be0*/  FFMA R11, R41.reuse, R50, R11 ;  /* 0x00000032290b7223 */ /* 0x040fe2000000000b */
[C---:B------:R-:W-:Y:S01]  /*6bf0*/  FFMA R8, R41.reuse, R47, R8 ;  /* 0x0000002f29087223 */ /* 0x040fe20000000008 */
[----:B------:R-:W-:Y:S01]  /*6c00*/  FMUL R10, R38, R14 ;  /* 0x0000000e260a7220 */ /* 0x000fe20000400000 */
[----:B------:R-:W-:Y:S01]  /*6c10*/  F2FP.SATFINITE.E5M2.F32.PACK_AB_MERGE_C R104, R2, R0, R99 ;  /* 0x000000000268723e */ /* 0x000fe20004806063 */
[----:B------:R-:W-:Y:S01]  /*6c20*/  FFMA R9, R41, R52, R9 ;  /* 0x0000003429097223 */ /* 0x000fe20000000009 */
[----:B------:R-:W-:Y:S01]  /*6c30*/  F2FP.SATFINITE.E5M2.F32.PACK_AB_MERGE_C R105, R11, R6, RZ ;  /* 0x000000060b69723e */ /* 0x000fe200048060ff */
[----:B------:R-:W-:Y:S01]  /*6c40*/  FFMA R10, R41, R49, R10 ;  /* 0x00000031290a7223 */ /* 0x000fe2000000000a */
[----:B------:R-:W-:Y:S01]  /*6c50*/  IADD3 R99, PT, PT, R112, R103, RZ ;  /* 0x0000006770637210 */ /* 0x000fe20007ffe0ff */
[C---:B------:R-:W-:Y:S01]  /*6c60*/  FMUL R15, R38.reuse, R15 ;  /* 0x0000000f260f7220 */ /* 0x040fe20000400000 */
[--C-:B------:R-:W-:Y:S01]  /*6c70*/  HADD2.F32 R53, -RZ, R55.reuse.H0_H0 ;  /* 0x20000037ff357230 */ /* 0x100fe20000004100 */
[----:B------:R-:W-:Y:S01]  /*6c80*/  F2FP.SATFINITE.E5M2.F32.PACK_AB_MERGE_C R105, R5, R4, R105 ;  /* 0x000000040569723e */ /* 0x000fe20004806069 */
[----:B------:R-:W-:Y:S02]  /*6c90*/  HADD2.F32 R58, -RZ, R55.H1_H1 ;  /* 0x30000037ff3a7230 */ /* 0x000fe40000004100 */
[C---:B------:R-:W-:Y:S01]  /*6ca0*/  FFMA R15, R41.reuse, R54, R15 ;  /* 0x00000036290f7223 */ /* 0x040fe2000000000f */
[C---:B------:R-:W-:Y:S01]  /*6cb0*/  FFMA R12, R41.reuse, R51, R12 ;  /* 0x00000033290c7223 */ /* 0x040fe2000000000c */
[C---:B------:R-:W-:Y:S01]  /*6cc0*/  FFMA R13, R41.reuse, R56, R13 ;  /* 0x00000038290d7223 */ /* 0x040fe2000000000d */
[----:B------:R-:W-:Y:S02]  /*6cd0*/  HADD2.F32 R55, -RZ, R57.H0_H0 ;  /* 0x20000039ff377230 */ /* 0x000fe40000004100 */
[C---:B------:R-:W-:Y:S01]  /*6ce0*/  FMUL R14, R38.reuse, R18 ;  /* 0x00000012260e7220 */ /* 0x040fe20000400000 */
[C---:B------:R-:W-:Y:S01]  /*6cf0*/  FMUL R19, R38.reuse, R19 ;  /* 0x0000001326137220 */ /* 0x040fe20000400000 */
[--C-:B------:R-:W-:Y:S02]  /*6d00*/  HADD2.F32 R57, -RZ, R59.reuse.H0_H0 ;  /* 0x2000003bff397230 */ /* 0x100fe40000004100 */
[C---:B------:R-:W-:Y:S01]  /*6d10*/  FMUL R18, R38.reuse, R22 ;  /* 0x0000001626127220 */ /* 0x040fe20000400000 */
[C---:B------:R-:W-:Y:S01]  /*6d20*/  FFMA R14, R41.reuse, R53, R14 ;  /* 0x00000035290e7223 */ /* 0x040fe2000000000e */
[----:B------:R-:W-:Y:S02]  /*6d30*/  HADD2.F32 R62, -RZ, R59.H1_H1 ;  /* 0x3000003bff3e7230 */ /* 0x000fe40000004100 */
[C---:B------:R-:W-:Y:S01]  /*6d40*/  FFMA R19, R41.reuse, R58, R19 ;  /* 0x0000003a29137223 */ /* 0x040fe20000000013 */
[----:B------:R-:W-:Y:S02]  /*6d50*/  HADD2.F32 R59, -RZ, R61.H0_H0 ;  /* 0x2000003dff3b7230 */ /* 0x000fe40000004100 */
[C---:B------:R-:W-:Y:S01]  /*6d60*/  FMUL R23, R38.reuse, R23 ;  /* 0x0000001726177220 */ /* 0x040fe20000400000 */
[C---:B------:R-:W-:Y:S01]  /*6d70*/  FFMA R16, R41.reuse, R55, R16 ;  /* 0x0000003729107223 */ /* 0x040fe20000000010 */
[C---:B------:R-:W-:Y:S01]  /*6d80*/  FFMA R17, R41.reuse, R60, R17 ;  /* 0x0000003c29117223 */ /* 0x040fe20000000011 */
[--C-:B------:R-:W-:Y:S02]  /*6d90*/  HADD2.F32 R61, -RZ, R63.reuse.H0_H0 ;  /* 0x2000003fff3d7230 */ /* 0x100fe40000004100 */
[C---:B------:R-:W-:Y:S01]  /*6da0*/  FFMA R18, R41.reuse, R57, R18 ;  /* 0x0000003929127223 */ /* 0x040fe20000000012 */
[----:B------:R-:W-:Y:S02]  /*6db0*/  HADD2.F32 R66, -RZ, R63.H1_H1 ;  /* 0x3000003fff427230 */ /* 0x000fe40000004100 */
[C---:B------:R-:W-:Y:S01]  /*6dc0*/  FMUL R22, R38.reuse, R26 ;  /* 0x0000001a26167220 */ /* 0x040fe20000400000 */
[----:B------:R-:W-:Y:S02]  /*6dd0*/  HADD2.F32 R63, -RZ, R65.H0_H0 ;  /* 0x20000041ff3f7230 */ /* 0x000fe40000004100 */
[C---:B------:R-:W-:Y:S01]  /*6de0*/  FFMA R23, R41.reuse, R62, R23 ;  /* 0x0000003e29177223 */ /* 0x040fe20000000017 */
[C---:B------:R-:W-:Y:S01]  /*6df0*/  FMUL R27, R38.reuse, R27 ;  /* 0x0000001b261b7220 */ /* 0x040fe20000400000 */
[C---:B------:R-:W-:Y:S01]  /*6e00*/  FFMA R20, R41.reuse, R59, R20 ;  /* 0x0000003b29147223 */ /* 0x040fe20000000014 */
[C---:B------:R-:W-:Y:S01]  /*6e10*/  FFMA R21, R41.reuse, R64, R21 ;  /* 0x0000004029157223 */ /* 0x040fe20000000015 */
[--C-:B------:R-:W-:Y:S02]  /*6e20*/  HADD2.F32 R65, -RZ, R67.reuse.H0_H0 ;  /* 0x20000043ff417230 */ /* 0x100fe40000004100 */
[C---:B------:R-:W-:Y:S01]  /*6e30*/  FFMA R22, R41.reuse, R61, R22 ;  /* 0x0000003d29167223 */ /* 0x040fe20000000016 */
[----:B------:R-:W-:Y:S02]  /*6e40*/  HADD2.F32 R70, -RZ, R67.H1_H1 ;  /* 0x30000043ff467230 */ /* 0x000fe40000004100 */
[C---:B------:R-:W-:Y:S01]  /*6e50*/  FMUL R26, R38.reuse, R30 ;  /* 0x0000001e261a7220 */ /* 0x040fe20000400000 */
[--C-:B------:R-:W-:Y:S02]  /*6e60*/  HADD2.F32 R67, -RZ, R40.reuse.H0_H0 ;  /* 0x20000028ff437230 */ /* 0x100fe40000004100 */
[C---:B------:R-:W-:Y:S01]  /*6e70*/  FFMA R27, R41.reuse, R66, R27 ;  /* 0x00000042291b7223 */ /* 0x040fe2000000001b */
[C---:B------:R-:W-:Y:S01]  /*6e80*/  FMUL R31, R38.reuse, R31 ;  /* 0x0000001f261f7220 */ /* 0x040fe20000400000 */
[C---:B------:R-:W-:Y:S01]  /*6e90*/  FFMA R24, R41.reuse, R63, R24 ;  /* 0x0000003f29187223 */ /* 0x040fe20000000018 */
[----:B------:R-:W-:Y:S02]  /*6ea0*/  HADD2.F32 R40, -RZ, R40.H1_H1 ;  /* 0x30000028ff287230 */ /* 0x000fe40000004100 */
[C---:B------:R-:W-:Y:S01]  /*6eb0*/  FFMA R25, R41.reuse, R68, R25 ;  /* 0x0000004429197223 */ /* 0x040fe20000000019 */
[--C-:B------:R-:W-:Y:S02]  /*6ec0*/  HADD2.F32 R69, -RZ, R42.reuse.H0_H0 ;  /* 0x2000002aff457230 */ /* 0x100fe40000004100 */
[C---:B------:R-:W-:Y:S01]  /*6ed0*/  FFMA R26, R41.reuse, R65, R26 ;  /* 0x00000041291a7223 */ /* 0x040fe2000000001a */
[----:B------:R-:W-:Y:S02]  /*6ee0*/  HADD2.F32 R42, -RZ, R42.H1_H1 ;  /* 0x3000002aff2a7230 */ /* 0x000fe40000004100 */
[C---:B------:R-:W-:Y:S01]  /*6ef0*/  FMUL R30, R38.reuse, R34 ;  /* 0x00000022261e7220 */ /* 0x040fe20000400000 */
[----:B------:R-:W-:Y:S01]  /*6f00*/  FFMA R31, R41, R70, R31 ;  /* 0x00000046291f7223 */ /* 0x000fe2000000001f */
[----:B------:R-:W-:Y:S01]  /*6f10*/  FMUL R35, R38, R35 ;  /* 0x0000002326237220 */ /* 0x000fe20000400000 */
[----:B------:R-:W-:Y:S01]  /*6f20*/  F2FP.SATFINITE.E5M2.F32.PACK_AB_MERGE_C R106, R15, R10, RZ ;  /* 0x0000000a0f6a723e */ /* 0x000fe200048060ff */
[----:B------:R-:W-:Y:S01]  /*6f30*/  FFMA R28, R41, R67, R28 ;  /* 0x00000043291c7223 */ /* 0x000fe2000000001c */
[----:B------:R-:W-:Y:S01]  /*6f40*/  F2FP.SATFINITE.E5M2.F32.PACK_AB_MERGE_C R107, R19, R14, RZ ;  /* 0x0000000e136b723e */ /* 0x000fe200048060ff */
[C---:B------:R-:W-:Y:S01]  /*6f50*/  FFMA R29, R41.reuse, R40, R29 ;  /* 0x00000028291d7223 */ /* 0x040fe2000000001d */
[C---:B------:R-:W-:Y:S01]  /*6f60*/  FFMA R30, R41.reuse, R69, R30 ;  /* 0x00000045291e7223 */ /* 0x040fe2000000001e */
[----:B------:R-:W-:Y:S01]  /*6f70*/  FFMA R35, R41, R42, R35 ;  /* 0x0000002a29237223 */ /* 0x000fe20000000023 */
[----:B------:R-:W-:Y:S02]  /*6f80*/  F2FP.SATFINITE.E5M2.F32.PACK_AB_MERGE_C R106, R9, R8, R106 ;  /* 0x00000008096a723e */ /* 0x000fe4000480606a */
[----:B------:R-:W-:Y:S02]  /*6f90*/  F2FP.SATFINITE.E5M2.F32.PACK_AB_MERGE_C R107, R13, R12, R107 ;  /* 0x0000000c0d6b723e */ /* 0x000fe4000480606b */
[----:B------:R-:W-:Y:S02]  /*6fa0*/  F2FP.SATFINITE.E5M2.F32.PACK_AB_MERGE_C R108, R23, R18, RZ ;  /* 0x00000012176c723e */ /* 0x000fe400048060ff */
[----:B------:R-:W-:Y:S01]  /*6fb0*/  F2FP.SATFINITE.E5M2.F32.PACK_AB_MERGE_C R109, R27, R22, RZ ;  /* 0x000000161b6d723e */ /* 0x000fe200048060ff */
[----:B------:R1:W-:Y:S01]  /*6fc0*/  STS.128 [R84+UR44+0x4200], R104 ;  /* 0x0042006854007988 */ /* 0x0003e20008000c2c */
[----:B------:R-:W-:Y:S02]  /*6fd0*/  F2FP.SATFINITE.E5M2.F32.PACK_AB_MERGE_C R113, R31, R26, RZ ;  /* 0x0000001a1f71723e */ /* 0x000fe400048060ff */
[----:B------:R-:W-:Y:S02]  /*6fe0*/  F2FP.SATFINITE.E5M2.F32.PACK_AB_MERGE_C R114, R35, R30, RZ ;  /* 0x0000001e2372723e */ /* 0x000fe400048060ff */
[----:B------:R-:W-:Y:S02]  /*6ff0*/  F2FP.SATFINITE.E5M2.F32.PACK_AB_MERGE_C R108, R17, R16, R108 ;  /* 0x00000010116c723e */ /* 0x000fe4000480606c */
[----:B------:R-:W-:Y:S02]  /*7000*/  F2FP.SATFINITE.E5M2.F32.PACK_AB_MERGE_C R109, R21, R20, R109 ;  /* 0x00000014156d723e */ /* 0x000fe4000480606d */
[----:B------:R-:W-:Y:S02]  /*7010*/  F2FP.SATFINITE.E5M2.F32.PACK_AB_MERGE_C R110, R25, R24, R113 ;  /* 0x00000018196e723e */ /* 0x000fe40004806071 */
[----:B------:R-:W-:Y:S02]  /*7020*/  F2FP.SATFINITE.E5M2.F32.PACK_AB_MERGE_C R111, R29, R28, R114 ;  /* 0x0000001c1d6f723e */ /* 0x000fe40004806072 */
[----:B------:R-:W-:Y:S02]  /*7030*/  LEA R112, R93, UR44, 0x3 ;  /* 0x0000002c5d707c11 */ /* 0x000fe4000f8e18ff */
[----:B------:R-:W-:Y:S01]  /*7040*/  @P6 SHF.L.U32 R113, R91, 0x1f, RZ ;  /* 0x0000001f5b716819 */ /* 0x000fe200000006ff */
[----:B------:R1:W-:Y:S01]  /*7050*/  STS.128 [R99+0x4210], R108 ;  /* 0x0042106c63007388 */ /* 0x0003e20000000c00 */
[----:B------:R-:W-:Y:S01]  /*7060*/  @!PT LDS RZ, [RZ] ;  /* 0x00000000fffff984 */ /* 0x000fe20000000800 */
[----:B------:R-:W-:Y:S01]  /*7070*/  @!PT LDS RZ, [RZ] ;  /* 0x00000000fffff984 */ /* 0x000fe20000000800 */
[----:B------:R-:W-:Y:S01]  /*7080*/  @!PT LDS RZ, [RZ] ;  /* 0x00000000fffff984 */ /* 0x000fe20000000800 */
[----:B------:R-:W-:Y:S01]  /*7090*/  @!PT LDS RZ, [RZ] ;  /* 0x00000000fffff984 */ /* 0x000fe20000000800 */
[----:B------:R2:W-:Y:S07]  /*70a0*/  MEMBAR.ALL.CTA ;  /* 0x0000000000007992 */ /* 0x0005ee0000008000 */
[----:B--2---:R-:W2:Y:S02]  /*70b0*/  FENCE.VIEW.ASYNC.S ;  /* 0x00000000000073c6 */ /* 0x004ea40000000000 */
[----:B--2---:R-:W-:Y:S06]  /*70c0*/  BAR.SYNC.DEFER_BLOCKING 0x1, 0x80 ;  /* 0x0042000000007b1d */ /* 0x004fec0000010000 */
[----:B------:R-:W-:Y:S05]  /*70d0*/  @P0 BRA `(.L_x_113) ;  /* 0x0000000000280947 */ /* 0x000fea0003800000 */
[----:B------:R-:W-:Y:S01]  /*70e0*/  UIADD3 UR4, UPT, UPT, UR44, 0x4200, URZ ;  /* 0x000042002c047890 */ /* 0x000fe2000fffe0ff */
[----:B------:R-:W-:Y:S05]  /*70f0*/  UMOV UR51, UR36 ;  /* 0x0000002400337c82 */ /* 0x000fea0008000000 */
[----:B------:R-:W-:Y:S01]  /*7100*/  MOV R96, UR4 ;  /* 0x0000000400607c02 */ /* 0x000fe20008000f00 */
[----:B------:R-:W-:Y:S03]  /*7110*/  UIADD3 UR4, UP0, UPT, UR62, 0x680, URZ ;  /* 0x000006803e047890 */ /* 0x000fe6000ff1e0ff */
[----:B------:R-:W-:Y:S01]  /*7120*/  R2UR UR48, R96 ;  /* 0x00000000603072ca */ /* 0x000fe200000e0000 */
[----:B------:R-:W-:Y:S11]  /*7130*/  UIADD3.X UR5, UPT, UPT, URZ, UR63, URZ, UP0, !UPT ;  /* 0x0000003fff057290 */ /* 0x000ff600087fe4ff */
[----:B------:R-:W-:Y:S01]  /*7140*/  @!UPT UIADD3 URZ, UPT, UPT, URZ, URZ, URZ ;  /* 0x000000fffffff290 */ /* 0x000fe2000fffe0ff */
[----:B------:R2:W-:Y:S01]  /*7150*/  UTMASTG.3D [UR48], [UR4] ;  /* 0x00000030040073b5 */ /* 0x0005e20008010000 */
[----:B------:R0:W-:Y:S01]  /*7160*/  UTMACMDFLUSH ;  /* 0x00000000000079b7 */ /* 0x0001e20000000000 */
[----:B--2---:R-:W-:Y:S04]  /*7170*/  DEPBAR.LE SB0, 0x1 ;  /* 0x000080400000791a */ /* 0x004fe80000000000 */
.L_x_113:
[----:B------:R-:W-:Y:S05]  /*7180*/  BSYNC.RECONVERGENT B0 ;  /* 0x0000000000007941 */ /* 0x000fea0003800200 */
.L_x_112:
[----:B------:R-:W-:Y:S06]  /*7190*/  BAR.SYNC.DEFER_BLOCKING 0x1, 0x80 ;  /* 0x0042000000007b1d */ /* 0x000fec0000010000 */
[----:B------:R-:W2:Y:S01]  /*71a0*/  @P6 SYNCS.PHASECHK.TRANS64.TRYWAIT P0, [R112+URZ+0xa0], R113 ;  /* 0x0000a071700065a7 */ /* 0x000ea200080011ff */
[----:B------:R-:W-:Y:S01]  /*71b0*/  BSSY B1, `(.L_x_114) ;  /* 0x0000020000017945 */ /* 0x000fe20003800000 */
[----:B--2---:R-:W-:Y:S03]  /*71c0*/  @P6 SEL R100, RZ, 0x1, !P0 ;  /* 0x00000001ff646807 */ /* 0x004fe60004000000 */
[----:B------:R-:W-:Y:S05]  /*71d0*/  @!P6 BRA `(.L_x_115) ;  /* 0x000000000074e947 */ /* 0x000fea0003800000 */
[----:B------:R-:W-:Y:S01]  /*71e0*/  ISETP.NE.AND P1, PT, R101, RZ, PT ;  /* 0x000000ff6500720c */ /* 0x000fe20003f25270 */
[----:B------:R-:W2:Y:S01]  /*71f0*/  S2R R0, SR_CgaCtaId ;  /* 0x0000000000007919 */ /* 0x000ea20000008800 */
[----:B------:R-:W-:Y:S01]  /*7200*/  ISETP.NE.AND P0, PT, R100, RZ, PT ;  /* 0x000000ff6400720c */ /* 0x000fe20003f05270 */
[----:B------:R-:W-:Y:S10]  /*7210*/  BSSY B0, `(.L_x_116) ;  /* 0x0000008000007945 */ /* 0x000ff40003800000 */
[----:B------:R-:W-:Y:S05]  /*7220*/  @P1 IMAD R2, R93, 0x1000, R84 ;  /* 0x000010005d021824 */ /* 0x000fea00078e0254 */
[----:B------:R-:W-:Y:S05]  /*7230*/  @P1 IADD3 R4, PT, PT, R2, UR44, RZ ;  /* 0x0000002c02041c10 */ /* 0x000fea000fffe0ff */
[----:B------:R-:W-:Y:S01]  /*7240*/  @P1 IMAD.IADD R4, R4, 0x1, R103 ;  /* 0x0000000104041824 */ /* 0x000fe200078e0267 */
[----:B------:R-:W-:Y:S06]  /*7250*/  @P0 BRA `(.L_x_117) ;  /* 0x00000000000c0947 */ /* 0x000fec0003800000 */
[----:B------:R-:W-:Y:S04]  /*7260*/  SHF.L.U32 R3, R91, 0x1f, RZ ;  /* 0x0000001f5b037819 */ /* 0x000fe800000006ff */
[----:B------:R-:W3:Y:S02]  /*7270*/  SYNCS.PHASECHK.TRANS64.TRYWAIT P0, [R112+URZ+0xa0], R3 ;  /* 0x0000a003700075a7 */ /* 0x000ee400080011ff */
[----:B---3--:R-:W-:Y:S05]  /*7280*/  @!P0 BRA `(.L_x_118) ;  /* 0x0000003400548947 */ /* 0x008fea0003800000 */
.L_x_117:
[----:B------:R-:W-:Y:S05]  /*7290*/  BSYNC B0 ;  /* 0x0000000000007941 */ /* 0x000fea0003800000 */
.L_x_116:
[----:B------:R-:W-:Y:S01]  /*72a0*/  ISETP.NE.AND P0, PT, R101, RZ, PT ;  /* 0x000000ff6500720c */ /* 0x000fe20003f05270 */
[----:B---3--:R-:W-:Y:S02]  /*72b0*/  VIADD R3, R112, 0xc0 ;  /* 0x000000c070037836 */ /* 0x008fe40000000000 */
[----:B------:R-:W-:Y:S03]  /*72c0*/  VIADD R93, R93, 0x1 ;  /* 0x000000015d5d7836 */ /* 0x000fe60000000000 */
[----:B--2---:R-:W-:Y:S07]  /*72d0*/  PRMT R0, R0, 0x654, R3 ;  /* 0x0000065400007816 */ /* 0x004fee0000000003 */
[----:B------:R2:W3:Y:S04]  /*72e0*/  @P0 LDS.128 R72, [R2+UR44+0x200] ;  /* 0x0002002c02480984 */ /* 0x0004e80008000c00 */
[----:B------:R2:W4:Y:S01]  /*72f0*/  @P0 LDS.128 R76, [R4+0x210] ;  /* 0x00021000044c0984 */ /* 0x0005220000000c00 */
        /* <DEDUP_REMOVED lines=10> */
[----:B--23--:R-:W-:Y:S02]  /*73a0*/  LOP3.LUT R91, R91, R0, RZ, 0x3c, !PT ;  /* 0x000000005b5b7212 */ /* 0x00cfe400078e3cff */
.L_x_115:
[----:B------:R-:W-:Y:S05]  /*73b0*/  BSYNC B1 ;  /* 0x0000000000017941 */ /* 0x000fea0003800000 */
.L_x_114:
[----:B------:R-:W-:Y:S05]  /*73c0*/  VIADD R3, R39, 0x40 ;  /* 0x0000004027037836 */ /* 0x000fea0000000000 */
[----:B------:R-:W-:Y:S04]  /*73d0*/  SHF.R.U32.HI R3, RZ, 0x15, R3 ;  /* 0x00000015ff037819 */ /* 0x000fe80000011603 */
[----:B------:R-:W-:Y:S11]  /*73e0*/  LOP3.LUT P0, RZ, R3, 0x3, R86, 0x48, !PT ;  /* 0x0000000303ff7812 */ /* 0x000ff60007804856 */
[----:B------:R-:W-:Y:S02]  /*73f0*/  @!UPT UIADD3 URZ, UPT, UPT, URZ, URZ, URZ ;  /* 0x000000fffffff290 */ /* 0x000fe4000fffe0ff */
[----:B------:R-:W-:Y:S05]  /*7400*/  @!P0 BRA `(.L_x_119) ;  /* 0x0000000000408947 */ /* 0x000fea0003800000 */
[----:B------:R-:W2:Y:S01]  /*7410*/  LDCU.64 UR8, c[0x4][0x78] ;  /* 0x01000f00ff0877ac */ /* 0x000ea20008000a00 */
[----:B------:R-:W-:Y:S01]  /*7420*/  MOV R3, 0x0 ;  /* 0x0000000000037802 */ /* 0x000fe20000000f00 */
[----:B------:R-:W-:Y:S02]  /*7430*/  HFMA2 R12, -RZ, RZ, 0, 5.9604644775390625e-08 ;  /* 0x00000001ff0c7431 */ /* 0x000fe400000001ff */
[----:B------:R-:W-:Y:S02]  /*7440*/  IMAD.MOV.U32 R8, RZ, RZ, 0x192 ;  /* 0x00000192ff087424 */ /* 0x000fe400078e00ff */
[----:B------:R-:W-:Y:S01]  /*7450*/  IMAD.MOV.U32 R13, RZ, RZ, RZ ;  /* 0x000000ffff0d7224 */ /* 0x000fe200078e00ff */
[----:B------:R-:W3:Y:S01]  /*7460*/  LDCU.64 UR6, c[0x4][0x80] ;  /* 0x01001000ff0677ac */ /* 0x000ee20008000a00 */
[----:B------:R-:W1:Y:S01]  /*7470*/  LDC.64 R2, c[0x4][R3] ;  /* 0x0100000003027b82 */ /* 0x000e620000000a00 */
[----:B------:R-:W5:Y:S01]  /*7480*/  LDCU.64 UR4, c[0x4][0x18] ;  /* 0x01000300ff0477ac */ /* 0x000f620008000a00 */
[----:B--2---:R-:W-:Y:S01]  /*7490*/  MOV R5, UR9 ;  /* 0x0000000900057c02 */ /* 0x004fe20008000f00 */
[----:B------:R-:W-:Y:S01]  /*74a0*/  IMAD.U32 R4, RZ, RZ, UR8 ;  /* 0x00000008ff047e24 */ /* 0x000fe2000f8e00ff */
[----:B---3--:R-:W-:Y:S01]  /*74b0*/  MOV R7, UR7 ;  /* 0x0000000700077c02 */ /* 0x008fe20008000f00 */
[----:B------:R-:W-:Y:S01]  /*74c0*/  IMAD.U32 R6, RZ, RZ, UR6 ;  /* 0x00000006ff067e24 */ /* 0x000fe2000f8e00ff */
[----:B-----5:R-:W-:Y:S01]  /*74d0*/  MOV R11, UR5 ;  /* 0x00000005000b7c02 */ /* 0x020fe20008000f00 */
[----:B------:R-:W-:Y:S02]  /*74e0*/  IMAD.U32 R10, RZ, RZ, UR4 ;  /* 0x00000004ff0a7e24 */ /* 0x000fe4000f8e00ff */
[----:B------:R-:W-:Y:S07]  /*74f0*/  LEPC R20, `(.L_x_119) ;  /* 0x000000001014794e */ /* 0x000fee0000000000 */
[----:B-1--4-:R-:W-:Y:S05]  /*7500*/  CALL.ABS.NOINC R2 ;  /* 0x0000000002007343 */ /* 0x012fea0003c00000 */
.L_x_119:
        /* <DEDUP_REMOVED lines=14> */
[----:B------:R-:W-:Y:S01]  /*75f0*/  F2FP.F16.E5M2.UNPACK_B R54, R75 ;  /* 0x0000004bff36723e */ /* 0x000fe200020004ff */
[----:B------:R-:W-:Y:S01]  /*7600*/  LDTM.16dp32bit_t0_t15.x32 R4, tmem[UR4+0x40] ;  /* 0x00004004000479ee */ /* 0x000fe20008a80000 */
[----:B------:R-:W2:Y:S01]  /*7610*/  LDTM.16dp32bit_t16_t31.x32 R4, tmem[UR4+0x60] ;  /* 0x00006004000479ee */ /* 0x000ea20008aa0000 */
[----:B------:R-:W-:Y:S01]  /*7620*/  HADD2.F32 R46, -RZ, R46.H1_H1 ;  /* 0x3000002eff2e7230 */ /* 0x000fe20000004100 */
[----:B----4-:R-:W-:Y:S01]  /*7630*/  F2FP.F16.E5M2.UNPACK_B R58, R76 ;  /* 0x0000004cff3a723e */ /* 0x010fe200020004ff */
[--C-:B------:R-:W-:Y:S01]  /*7640*/  HADD2.F32 R49, -RZ, R50.reuse.H0_H0 ;  /* 0x20000032ff317230 */ /* 0x100fe20000004100 */
[----:B------:R-:W-:Y:S01]  /*7650*/  F2FP.F16.E5M2.UNPACK_B R62, R77 ;  /* 0x0000004dff3e723e */ /* 0x000fe200020004ff */
[----:B------:R-:W-:Y:S01]  /*7660*/  HADD2.F32 R50, -RZ, R50.H1_H1 ;  /* 0x30000032ff327230 */ /* 0x000fe20000004100 */
[----:B------:R-:W-:Y:S01]  /*7670*/  F2FP.F16.E5M2.UNPACK_B R66, R78 ;  /* 0x0000004eff42723e */ /* 0x000fe200020004ff */
[--C-:B------:R-:W-:Y:S01]  /*7680*/  HADD2.F32 R53, -RZ, R54.reuse.H0_H0 ;  /* 0x20000036ff357230 */ /* 0x100fe20000004100 */
[----:B------:R-:W-:Y:S01]  /*7690*/  F2FP.F16.E5M2.UNPACK_B R70, R79 ;  /* 0x0000004fff46723e */ /* 0x000fe200020004ff */
[----:B------:R-:W-:Y:S01]  /*76a0*/  HADD2.F32 R54, -RZ, R54.H1_H1 ;  /* 0x30000036ff367230 */ /* 0x000fe20000004100 */
[----:B------:R-:W-:Y:S01]  /*76b0*/  F2FP.F16.E5M2.UNPACK_B R56, R75.H1 ;  /* 0x0000004bff38723e */ /* 0x000fe200030004ff */
[--C-:B------:R-:W-:Y:S01]  /*76c0*/  HADD2.F32 R57, -RZ, R58.reuse.H0_H0 ;  /* 0x2000003aff397230 */ /* 0x100fe20000004100 */
[----:B------:R-:W-:Y:S01]  /*76d0*/  F2FP.F16.E5M2.UNPACK_B R60, R76.H1 ;  /* 0x0000004cff3c723e */ /* 0x000fe200030004ff */
[----:B------:R-:W-:Y:S01]  /*76e0*/  HADD2.F32 R58, -RZ, R58.H1_H1 ;  /* 0x3000003aff3a7230 */ /* 0x000fe20000004100 */
[----:B------:R-:W-:Y:S01]  /*76f0*/  F2FP.F16.E5M2.UNPACK_B R64, R77.H1 ;  /* 0x0000004dff40723e */ /* 0x000fe200030004ff */
[--C-:B------:R-:W-:Y:S01]  /*7700*/  HADD2.F32 R61, -RZ, R62.reuse.H0_H0 ;  /* 0x2000003eff3d7230 */ /* 0x100fe20000004100 */
[----:B------:R-:W-:Y:S01]  /*7710*/  F2FP.F16.E5M2.UNPACK_B R68, R78.H1 ;  /* 0x0000004eff44723e */ /* 0x000fe200030004ff */
[----:B------:R-:W-:Y:S01]  /*7720*/  HADD2.F32 R62, -RZ, R62.H1_H1 ;  /* 0x3000003eff3e7230 */ /* 0x000fe20000004100 */
[----:B------:R-:W-:Y:S01]  /*7730*/  ISETP.NE.AND P0, PT, R97, RZ, PT ;  /* 0x000000ff6100720c */ /* 0x000fe20003f05270 */
[--C-:B------:R-:W-:Y:S01]  /*7740*/  HADD2.F32 R65, -RZ, R66.reuse.H0_H0 ;  /* 0x20000042ff417230 */ /* 0x100fe20000004100 */
[----:B------:R-:W-:Y:S01]  /*7750*/  ISETP.NE.AND P6, PT, R102, RZ, PT ;  /* 0x000000ff6600720c */ /* 0x000fe20003fc5270 */
[----:B------:R-:W-:Y:S02]  /*7760*/  HADD2.F32 R66, -RZ, R66.H1_H1 ;  /* 0x30000042ff427230 */ /* 0x000fe40000004100 */
[--C-:B------:R-:W-:Y:S02]  /*7770*/  HADD2.F32 R69, -RZ, R70.reuse.H0_H0 ;  /* 0x20000046ff457230 */ /* 0x100fe40000004100 */
[C---:B--2---:R-:W-:Y:S01]  /*7780*/  FMUL R0, R38.reuse, R4 ;  /* 0x0000000426007220 */ /* 0x044fe20000400000 */
[C---:B------:R-:W-:Y:S01]  /*7790*/  FMUL R2, R38.reuse, R5 ;  /* 0x0000000526027220 */ /* 0x040fe20000400000 */
[C---:B------:R-:W-:Y:S01]  /*77a0*/  FMUL R4, R38.reuse, R8 ;  /* 0x0000000826047220 */ /* 0x040fe20000400000 */
[C---:B------:R-:W-:Y:S01]  /*77b0*/  FMUL R5, R38.reuse, R9 ;  /* 0x0000000926057220 */ /* 0x040fe20000400000 */
[C---:B------:R-:W-:Y:S01]  /*77c0*/  FFMA R0, R41.reuse, R40, R0 ;  /* 0x0000002829007223 */ /* 0x040fe20000000000 */
[C---:B------:R-:W-:Y:S01]  /*77d0*/  FFMA R2, R41.reuse, R43, R2 ;  /* 0x0000002b29027223 */ /* 0x040fe20000000002 */
        /* <DEDUP_REMOVED lines=10> */
[----:B------:R-:W-:Y:S02]  /*7880*/  HADD2.F32 R70, -RZ, R70.H1_H1 ;  /* 0x30000046ff467230 */ /* 0x000fe40000004100 */
[C---:B------:R-:W-:Y:S01]  /*7890*/  FMUL R28, R38.reuse, R32 ;  /* 0x00000020261c7220 */ /* 0x040fe20000400000 */
[C---:B------:R-:W-:Y:S01]  /*78a0*/  FMUL R29, R38.reuse, R33 ;  /* 0x00000021261d7220 */ /* 0x040fe20000400000 */
[C---:B------:R-:W-:Y:S01]  /*78b0*/  FMUL R3, R38.reuse, R6 ;  /* 0x0000000626037220 */ /* 0x040fe20000400000 */
[C---:B------:R-:W-:Y:S01]  /*78c0*/  FMUL R7, R38.reuse, R7 ;  /* 0x0000000726077220 */ /* 0x040fe20000400000 */
[--C-:B------:R-:W-:Y:S02]  /*78d0*/  HADD2.F32 R47, -RZ, R48.reuse.H0_H0 ;  /* 0x20000030ff2f7230 */ /* 0x100fe40000004100 */
[C---:B------:R-:W-:Y:S01]  /*78e0*/  FMUL R6, R38.reuse, R10 ;  /* 0x0000000a26067220 */ /* 0x040fe20000400000 */
[C---:B------:R-:W-:Y:S01]  /*78f0*/  FFMA R3, R41.reuse, R42, R3 ;  /* 0x0000002a29037223 */ /* 0x040fe20000000003 */
[----:B------:R-:W-:Y:S02]  /*7900*/  HADD2.F32 R48, -RZ, R48.H1_H1 ;  /* 0x30000030ff307230 */ /* 0x000fe40000004100 */
[C---:B------:R-:W-:Y:S01]  /*7910*/  FFMA R7, R41.reuse, R44, R7 ;  /* 0x0000002c29077223 */ /* 0x040fe20000000007 */
[C---:B------:R-:W-:Y:S01]  /*7920*/  FFMA R4, R41.reuse, R45, R4 ;  /* 0x0000002d29047223 */ /* 0x040fe20000000004 */
[C---:B------:R-:W-:Y:S01]  /*7930*/  FFMA R5, R41.reuse, R46, R5 ;  /* 0x0000002e29057223 */ /* 0x040fe20000000005 */
[----:B------:R-:W-:Y:S01]  /*7940*/  FFMA R6, R41, R47, R6 ;  /* 0x0000002f29067223 */ /* 0x000fe20000000006 */
[----:B------:R-:W-:Y:S01]  /*7950*/  FMUL R11, R38, R11 ;  /* 0x0000000b260b7220 */ /* 0x000fe20000400000 */
[----:B------:R-:W-:Y:S01]  /*7960*/  F2FP.F16.E5M2.UNPACK_B R40, R79.H1 ;  /* 0x0000004fff28723e */ /* 0x000fe200030004ff */
[--C-:B------:R-:W-:Y:S01]  /*7970*/  HADD2.F32 R51, -RZ, R52.reuse.H0_H0 ;  /* 0x20000034ff337230 */ /* 0x100fe20000004100 */
[----:B-1----:R-:W-:Y:S01]  /*7980*/  F2FP.SATFINITE.E5M2.F32.PACK_AB_MERGE_C R105, R7, R3, RZ ;  /* 0x000000030769723e */ /* 0x002fe200048060ff */
[C---:B------:R-:W-:Y:S01]  /*7990*/  FFMA R11, R41.reuse, R48, R11 ;  /* 0x00000030290b7223 */ /* 0x040fe2000000000b */
[C---:B------:R-:W-:Y:S01]  /*79a0*/  FFMA R8, R41.reuse, R49, R8 ;  /* 0x0000003129087223 */ /* 0x040fe20000000008 */
[----:B------:R-:W-:Y:S01]  /*79b0*/  FFMA R9, R41, R50, R9 ;  /* 0x0000003229097223 */ /* 0x000fe20000000009 */
[----:B------:R-:W-:Y:S01]  /*79c0*/  F2FP.SATFINITE.E5M2.F32.PACK_AB_MERGE_C R104, R2, R0, R105 ;  /* 0x000000000268723e */ /* 0x000fe20004806069 */
[----:B------:R-:W-:Y:S01]  /*79d0*/  HADD2.F32 R52, -RZ, R52.H1_H1 ;  /* 0x30000034ff347230 */ /* 0x000fe20000004100 */
[----:B------:R-:W-:Y:S01]  /*79e0*/  F2FP.SATFINITE.E5M2.F32.PACK_AB_MERGE_C R106, R11, R6, RZ ;  /* 0x000000060b6a723e */ /* 0x000fe200048060ff */
[C---:B------:R-:W-:Y:S01]  /*79f0*/  FMUL R10, R38.reuse, R14 ;  /* 0x0000000e260a7220 */ /* 0x040fe20000400000 */
[C---:B------:R-:W-:Y:S01]  /*7a00*/  FMUL R15, R38.reuse, R15 ;  /* 0x0000000f260f7220 */ /* 0x040fe20000400000 */
[--C-:B------:R-:W-:Y:S01]  /*7a10*/  HADD2.F32 R55, -RZ, R56.reuse.H0_H0 ;  /* 0x20000038ff377230 */ /* 0x100fe20000004100 */
[----:B------:R-:W-:Y:S01]  /*7a20*/  F2FP.SATFINITE.E5M2.F32.PACK_AB_MERGE_C R105, R5, R4, R106 ;  /* 0x000000040569723e */ /* 0x000fe2000480606a */
[C---:B------:R-:W-:Y:S01]  /*7a30*/  FFMA R10, R41.reuse, R51, R10 ;  /* 0x00000033290a7223 */ /* 0x040fe2000000000a */
[C---:B------:R-:W-:Y:S01]  /*7a40*/  FFMA R15, R41.reuse, R52, R15 ;  /* 0x00000034290f7223 */ /* 0x040fe2000000000f */
[C---:B------:R-:W-:Y:S01]  /*7a50*/  FFMA R12, R41.reuse, R53, R12 ;  /* 0x00000035290c7223 */ /* 0x040fe2000000000c */
[C---:B------:R-:W-:Y:S01]  /*7a60*/  FFMA R13, R41.reuse, R54, R13 ;  /* 0x00000036290d7223 */ /* 0x040fe2000000000d */
[----:B------:R-:W-:Y:S02]  /*7a70*/  HADD2.F32 R56, -RZ, R56.H1_H1 ;  /* 0x30000038ff387230 */ /* 0x000fe40000004100 */
[C---:B------:R-:W-:Y:S01]  /*7a80*/  FMUL R14, R38.reuse, R18 ;  /* 0x00000012260e7220 */ /* 0x040fe20000400000 */
[C---:B------:R-:W-:Y:S01]  /*7a90*/  FMUL R19, R38.reuse, R19 ;  /* 0x0000001326137220 */ /* 0x040fe20000400000 */
[--C-:B------:R-:W-:Y:S02]  /*7aa0*/  HADD2.F32 R59, -RZ, R60.reuse.H0_H0 ;  /* 0x2000003cff3b7230 */ /* 0x100fe40000004100 */
[C---:B------:R-:W-:Y:S01]  /*7ab0*/  FMUL R18, R38.reuse, R22 ;  /* 0x0000001626127220 */ /* 0x040fe20000400000 */
[C---:B------:R-:W-:Y:S01]  /*7ac0*/  FFMA R14, R41.reuse, R55, R14 ;  /* 0x00000037290e7223 */ /* 0x040fe2000000000e */
[----:B------:R-:W-:Y:S02]  /*7ad0*/  HADD2.F32 R60, -RZ, R60.H1_H1 ;  /* 0x3000003cff3c7230 */ /* 0x000fe40000004100 */
        /* <DEDUP_REMOVED lines=8> */
[C---:B------:R-:W-:Y:S01]  /*7b60*/  FFMA R23, R41.reuse, R60, R23 ;  /* 0x0000003c29177223 */ /* 0x040fe20000000017 */
[C---:B------:R-:W-:Y:S01]  /*7b70*/  FMUL R27, R38.reuse, R27 ;  /* 0x0000001b261b7220 */ /* 0x040fe20000400000 */
[C---:B------:R-:W-:Y:S01]  /*7b80*/  FFMA R20, R41.reuse, R61, R20 ;  /* 0x0000003d29147223 */ /* 0x040fe20000000014 */
[C---:B------:R-:W-:Y:S01]  /*7b90*/  FFMA R21, R41.reuse, R62, R21 ;  /* 0x0000003e29157223 */ /* 0x040fe20000000015 */
[--C-:B------:R-:W-:Y:S02]  /*7ba0*/  HADD2.F32 R67, -RZ, R68.reuse.H0_H0 ;  /* 0x20000044ff437230 */ /* 0x100fe40000004100 */
[----:B------:R-:W-:Y:S01]  /*7bb0*/  FFMA R22, R41, R63, R22 ;  /* 0x0000003f29167223 */ /* 0x000fe20000000016 */
[----:B------:R-:W-:Y:S02]  /*7bc0*/  HADD2.F32 R68, -RZ, R68.H1_H1 ;  /* 0x30000044ff447230 */ /* 0x000fe40000004100 */
[C---:B------:R-:W-:Y:S01]  /*7bd0*/  FMUL R26, R38.reuse, R30 ;  /* 0x0000001e261a7220 */ /* 0x040fe20000400000 */
[----:B------:R-:W-:Y:S01]  /*7be0*/  F2FP.SATFINITE.E5M2.F32.PACK_AB_MERGE_C R107, R15, R10, RZ ;  /* 0x0000000a0f6b723e */ /* 0x000fe200048060ff */
        /* <DEDUP_REMOVED lines=8> */
[----:B------:R-:W-:Y:S01]  /*7c70*/  F2FP.SATFINITE.E5M2.F32.PACK_AB_MERGE_C R106, R9, R8, R107 ;  /* 0x00000008096a723e */ /* 0x000fe2000480606b */
[----:B------:R-:W-:Y:S01]  /*7c80*/  FFMA R31, R41, R68, R31 ;  /* 0x00000044291f7223 */ /* 0x000fe2000000001f */
[----:B------:R-:W-:Y:S01]  /*7c90*/  FMUL R35, R38, R35 ;  /* 0x0000002326237220 */ /* 0x000fe20000400000 */
[----:B------:R-:W-:Y:S01]  /*7ca0*/  F2FP.SATFINITE.E5M2.F32.PACK_AB_MERGE_C R107, R19, R14, RZ ;  /* 0x0000000e136b723e */ /* 0x000fe200048060ff */
[C---:B------:R-:W-:Y:S01]  /*7cb0*/  FFMA R28, R41.reuse, R69, R28 ;  /* 0x00000045291c7223 */ /* 0x040fe2000000001c */
[C---:B------:R-:W-:Y:S01]  /*7cc0*/  FFMA R29, R41.reuse, R70, R29 ;  /* 0x00000046291d7223 */ /* 0x040fe2000000001d */
[C---:B------:R-:W-:Y:S01]  /*7cd0*/  FFMA R30, R41.reuse, R43, R30 ;  /* 0x0000002b291e7223 */ /* 0x040fe2000000001e */
[----:B------:R-:W-:Y:S01]  /*7ce0*/  FFMA R35, R41, R40, R35 ;  /* 0x0000002829237223 */ /* 0x000fe20000000023 */
        /* <DEDUP_REMOVED lines=21> */
[----:B------:R-:W-:Y:S02]  /*7e40*/  UIADD3 UR4, UP0, UPT, UR62, 0x680, URZ ;  /* 0x000006803e047890 */ /* 0x000fe4000ff1e0ff */
[----:B------:R-:W-:Y:S02]  /*7e50*/  UIADD3 UR9, UPT, UPT, UR49, 0x40, URZ ;  /* 0x0000004031097890 */ /* 0x000fe4000fffe0ff */
[----:B------:R-:W-:Y:S02]  /*7e60*/  UIADD3 UR8, UPT, UPT, UR44, 0x5200, URZ ;  /* 0x000052002c087890 */ /* 0x000fe4000fffe0ff */
[----:B------:R-:W-:Y:S01]  /*7e70*/  UIADD3.X UR5, UPT, UPT, URZ, UR63, URZ, UP0, !UPT ;  /* 0x0000003fff057290 */ /* 0x000fe200087fe4ff */
[----:B------:R-:W-:Y:S01]  /*7e80*/  UMOV UR10, UR50 ;  /* 0x00000032000a7c82 */ /* 0x000fe20008000000 */
[----:B------:R-:W-:Y:S07]  /*7e90*/  UMOV UR11, UR36 ;  /* 0x00000024000b7c82 */ /* 0x000fee0008000000 */
[----:B------:R2:W-:Y:S01]  /*7ea0*/  UTMASTG.3D [UR8], [UR4] ;  /* 0x00000008040073b5 */ /* 0x0005e20008010000 */
[----:B------:R0:W-:Y:S01]  /*7eb0*/  UTMACMDFLUSH ;  /* 0x00000000000079b7 */ /* 0x0001e20000000000 */
[----:B--2---:R-:W-:Y:S04]  /*7ec0*/  DEPBAR.LE SB0, 0x1 ;  /* 0x000080400000791a */ /* 0x004fe80000000000 */
.L_x_121:
[----:B------:R-:W-:Y:S05]  /*7ed0*/  BSYNC.RECONVERGENT B0 ;  /* 0x0000000000007941 */ /* 0x000fea0003800200 */
.L_x_120:
        /* <DEDUP_REMOVED lines=16> */
.L_x_125:
[----:B------:R-:W-:Y:S05]  /*7fe0*/  BSYNC B0 ;  /* 0x0000000000007941 */ /* 0x000fea0003800000 */
.L_x_124:
        /* <DEDUP_REMOVED lines=17> */
.L_x_123:
[----:B------:R-:W-:Y:S05]  /*8100*/  BSYNC B1 ;  /* 0x0000000000017941 */ /* 0x000fea0003800000 */
.L_x_122:
        /* <DEDUP_REMOVED lines=21> */
.L_x_127:
        /* <DEDUP_REMOVED lines=18> */
[----:B------:R-:W-:Y:S01]  /*8380*/  ISETP.NE.AND P6, PT, R102, RZ, PT ;  /* 0x000000ff6600720c */ /* 0x000fe20003fc5270 */
[--C-:B------:R-:W-:Y:S01]  /*8390*/  HADD2.F32 R49, -RZ, R50.reuse.H0_H0 ;  /* 0x20000032ff317230 */ /* 0x100fe20000004100 */
[----:B----4-:R-:W-:Y:S01]  /*83a0*/  F2FP.F16.E5M2.UNPACK_B R58, R76 ;  /* 0x0000004cff3a723e */ /* 0x010fe200020004ff */
[----:B------:R-:W-:Y:S01]  /*83b0*/  HADD2.F32 R50, -RZ, R50.H1_H1 ;  /* 0x30000032ff327230 */ /* 0x000fe20000004100 */
[----:B------:R-:W-:Y:S01]  /*83c0*/  F2FP.F16.E5M2.UNPACK_B R62, R77 ;  /* 0x0000004dff3e723e */ /* 0x000fe200020004ff */
[--C-:B------:R-:W-:Y:S01]  /*83d0*/  HADD2.F32 R53, -RZ, R54.reuse.H0_H0 ;  /* 0x20000036ff357230 */ /* 0x100fe20000004100 */
[----:B------:R-:W-:Y:S01]  /*83e0*/  F2FP.F16.E5M2.UNPACK_B R66, R78 ;  /* 0x0000004eff42723e */ /* 0x000fe200020004ff */
[----:B------:R-:W-:Y:S01]  /*83f0*/  HADD2.F32 R54, -RZ, R54.H1_H1 ;  /* 0x30000036ff367230 */ /* 0x000fe20000004100 */
[----:B------:R-:W-:Y:S01]  /*8400*/  F2FP.F16.E5M2.UNPACK_B R70, R79 ;  /* 0x0000004fff46723e */ /* 0x000fe200020004ff */
[--C-:B------:R-:W-:Y:S01]  /*8410*/  HADD2.F32 R57, -RZ, R58.reuse.H0_H0 ;  /* 0x2000003aff397230 */ /* 0x100fe20000004100 */
[----:B------:R-:W-:Y:S01]  /*8420*/  F2FP.F16.E5M2.UNPACK_B R56, R75.H1 ;  /* 0x0000004bff38723e */ /* 0x000fe200030004ff */
[----:B------:R-:W-:Y:S01]  /*8430*/  HADD2.F32 R58, -RZ, R58.H1_H1 ;  /* 0x3000003aff3a7230 */ /* 0x000fe20000004100 */
[----:B------:R-:W-:Y:S01]  /*8440*/  F2FP.F16.E5M2.UNPACK_B R60, R76.H1 ;  /* 0x0000004cff3c723e */ /* 0x000fe200030004ff */
[--C-:B------:R-:W-:Y:S01]  /*8450*/  HADD2.F32 R61, -RZ, R62.reuse.H0_H0 ;  /* 0x2000003eff3d7230 */ /* 0x100fe20000004100 */
[----:B------:R-:W-:Y:S01]  /*8460*/  F2FP.F16.E5M2.UNPACK_B R64, R77.H1 ;  /* 0x0000004dff40723e */ /* 0x000fe200030004ff */
[----:B------:R-:W-:Y:S01]  /*8470*/  HADD2.F32 R62, -RZ, R62.H1_H1 ;  /* 0x3000003eff3e7230 */ /* 0x000fe20000004100 */
[----:B------:R-:W-:Y:S01]  /*8480*/  F2FP.F16.E5M2.UNPACK_B R68, R78.H1 ;  /* 0x0000004eff44723e */ /* 0x000fe200030004ff */
        /* <DEDUP_REMOVED lines=112> */
[----:B------:R-:W-:Y:S02]  /*8b90*/  UIADD3 UR4, UPT, UPT, UR44, 0x4200, URZ ;  /* 0x000042002c047890 */ /* 0x000fe4000fffe0ff */
[----:B------:R-:W-:Y:S01]  /*8ba0*/  UIADD3 UR9, UPT, UPT, UR49, 0x80, URZ ;  /* 0x0000008031097890 */ /* 0x000fe2000fffe0ff */
[----:B------:R-:W-:Y:S01]  /*8bb0*/  UMOV UR10, UR50 ;  /* 0x00000032000a7c82 */ /* 0x000fe20008000000 */
[----:B------:R-:W-:Y:S02]  /*8bc0*/  UMOV UR11, UR36 ;  /* 0x00000024000b7c82 */ /* 0x000fe40008000000 */
        /* <DEDUP_REMOVED lines=8> */
.L_x_129:
[----:B------:R-:W-:Y:S05]  /*8c50*/  BSYNC.RECONVERGENT B0 ;  /* 0x0000000000007941 */ /* 0x000fea0003800200 */
.L_x_128:
        /* <DEDUP_REMOVED lines=16> */
.L_x_133:
[----:B------:R-:W-:Y:S05]  /*8d60*/  BSYNC B0 ;  /* 0x0000000000007941 */ /* 0x000fea0003800000 */
.L_x_132:
        /* <DEDUP_REMOVED lines=17> */
.L_x_131:
[----:B------:R-:W-:Y:S05]  /*8e80*/  BSYNC B1 ;  /* 0x0000000000017941 */ /* 0x000fea0003800000 */
.L_x_130:
        /* <DEDUP_REMOVED lines=21> */
.L_x_135:
[----:B------:R-:W-:Y:S01]  /*8fe0*/  ISETP.NE.AND P0, PT, R97, RZ, PT ;  /* 0x000000ff6100720c */ /* 0x000fe20003f05270 */
[----:B------:R-:W-:Y:S05]  /*8ff0*/  WARPSYNC.ALL ;  /* 0x0000000000007948 */ /* 0x000fea0003800000 */
[----:B------:R-:W-:Y:S01]  /*9000*/  R2UR UR4, R39 ;  /* 0x00000000270472ca */ /* 0x000fe200000e0000 */
[----:B------:R-:W2:Y:S01]  /*9010*/  S2UR UR6, SR_CgaCtaId ;  /* 0x00000000000679c3 */ /* 0x000ea20000008800 */
[-C--:B------:R-:W-:Y:S01]  /*9020*/  F2FP.F16.E5M2.UNPACK_B R42, R72.reuse ;  /* 0x00000048ff2a723e */ /* 0x080fe200020004ff */
[----:B------:R-:W-:Y:S01]  /*9030*/  BSSY.RECONVERGENT B0, `(.L_x_136) ;  /* 0x000009b000007945 */ /* 0x000fe20003800200 */
[----:B------:R-:W-:Y:S02]  /*9040*/  F2FP.F16.E5M2.UNPACK_B R72, R72.H1 ;  /* 0x00000048ff48723e */ /* 0x000fe400030004ff */
[-C--:B------:R-:W-:Y:S01]  /*9050*/  F2FP.F16.E5M2.UNPACK_B R46, R73.reuse ;  /* 0x00000049ff2e723e */ /* 0x080fe200020004ff */
[--C-:B------:R-:W-:Y:S01]  /*9060*/  HADD2.F32 R40, -RZ, R42.reuse.H0_H0 ;  /* 0x2000002aff287230 */ /* 0x100fe20000004100 */
[----:B------:R-:W-:Y:S01]  /*9070*/  F2FP.F16.E5M2.UNPACK_B R73, R73.H1 ;  /* 0x00000049ff49723e */ /* 0x000fe200030004ff */
[----:B------:R-:W-:Y:S01]  /*9080*/  HADD2.F32 R42, -RZ, R42.H1_H1 ;  /* 0x3000002aff2a7230 */ /* 0x000fe20000004100 */
[-C--:B------:R-:W-:Y:S01]  /*9090*/  F2FP.F16.E5M2.UNPACK_B R50, R74.reuse ;  /* 0x0000004aff32723e */ /* 0x080fe200020004ff */
[----:B------:R-:W-:Y:S01]  /*90a0*/  HADD2.F32 R43, -RZ, R72.H0_H0 ;  /* 0x20000048ff2b7230 */ /* 0x000fe20000004100 */
[----:B------:R-:W-:Y:S01]  /*90b0*/  F2FP.F16.E5M2.UNPACK_B R74, R74.H1 ;  /* 0x0000004aff4a723e */ /* 0x000fe200030004ff */
[----:B------:R-:W-:Y:S01]  /*90c0*/  LDTM.16dp32bit_t0_t15.x32 R4, tmem[UR4+0xc0] ;  /* 0x0000c004000479ee */ /* 0x000fe20008a80000 */
[----:B------:R-:W3:Y:S01]  /*90d0*/  LDTM.16dp32bit_t16_t31.x32 R4, tmem[UR4+0xe0] ;  /* 0x0000e004000479ee */ /* 0x000ee20008aa0000 */
[----:B------:R-:W-:Y:S01]  /*90e0*/  NOP ;  /* 0x0000000000007918 */ /* 0x000fe20000000000 */
[--C-:B------:R-:W-:Y:S01]  /*90f0*/  HADD2.F32 R45, -RZ, R46.reuse.H0_H0 ;  /* 0x2000002eff2d7230 */ /* 0x100fe20000004100 */
[----:B------:R-:W-:Y:S01]  /*9100*/  R2UR UR5, R71 ;  /* 0x00000000470572ca */ /* 0x000fe200000e0000 */
[----:B------:R-:W-:Y:S01]  /*9110*/  HADD2.F32 R46, -RZ, R46.H1_H1 ;  /* 0x3000002eff2e7230 */ /* 0x000fe20000004100 */
[----:B------:R-:W-:Y:S01]  /*9120*/  F2FP.F16.E5M2.UNPACK_B R54, R75 ;  /* 0x0000004bff36723e */ /* 0x000fe200020004ff */
        /* <DEDUP_REMOVED lines=10> */
[----:B------:R-:W-:Y:S01]  /*91d0*/  UIADD3 UR4, UPT, UPT, UR5, 0x130, URZ ;  /* 0x0000013005047890 */ /* 0x000fe2000fffe0ff */
[----:B------:R-:W-:Y:S01]  /*91e0*/  HADD2.F32 R59, -RZ, R58.H1_H1 ;  /* 0x3000003aff3b7230 */ /* 0x000fe20000004100 */
[----:B------:R-:W-:Y:S01]  /*91f0*/  F2FP.F16.E5M2.UNPACK_B R76, R76.H1 ;  /* 0x0000004cff4c723e */ /* 0x000fe200030004ff */
[--C-:B------:R-:W-:Y:S01]  /*9200*/  HADD2.F32 R60, -RZ, R62.reuse.H0_H0 ;  /* 0x2000003eff3c7230 */ /* 0x100fe20000004100 */
[----:B------:R-:W-:Y:S01]  /*9210*/  F2FP.F16.E5M2.UNPACK_B R77, R77.H1 ;  /* 0x0000004dff4d723e */ /* 0x000fe200030004ff */
[----:B------:R-:W-:Y:S01]  /*9220*/  HADD2.F32 R63, -RZ, R62.H1_H1 ;  /* 0x3000003eff3f7230 */ /* 0x000fe20000004100 */
[----:B------:R-:W-:Y:S01]  /*9230*/  F2FP.F16.E5M2.UNPACK_B R78, R78.H1 ;  /* 0x0000004eff4e723e */ /* 0x000fe200030004ff */
[--C-:B------:R-:W-:Y:S01]  /*9240*/  HADD2.F32 R64, -RZ, R66.reuse.H0_H0 ;  /* 0x20000042ff407230 */ /* 0x100fe20000004100 */
[----:B--2---:R-:W-:Y:S01]  /*9250*/  UPRMT UR4, UR6, 0x654, UR4 ;  /* 0x0000065406047896 */ /* 0x004fe20008000004 */
        /* <DEDUP_REMOVED lines=8> */
[----:B------:R-:W-:Y:S01]  /*92e0*/  SYNCS.ARRIVE.TRANS64.RED.A1T0 RZ, [UR4], RZ ;  /* 0x000000ffffff79a7 */ /* 0x000fe20008100404 */
[C---:B------:R-:W-:Y:S01]  /*92f0*/  FMUL R16, R38.reuse, R16 ;  /* 0x0000001026107220 */ /* 0x040fe20000400000 */
[C---:B------:R-:W-:Y:S01]  /*9300*/  FMUL R17, R38.reuse, R17 ;  /* 0x0000001126117220 */ /* 0x040fe20000400000 */
[C---:B------:R-:W-:Y:S01]  /*9310*/  FMUL R0, R38.reuse, R20 ;  /* 0x0000001426007220 */ /* 0x040fe20000400000 */
[C---:B------:R-:W-:Y:S01]  /*9320*/  FMUL R2, R38.reuse, R21 ;  /* 0x0000001526027220 */ /* 0x040fe20000400000 */
[C---:B------:R-:W-:Y:S01]  /*9330*/  FMUL R20, R38.reuse, R25 ;  /* 0x0000001926147220 */ /* 0x040fe20000400000 */
[----:B------:R-:W-:Y:S02]  /*9340*/  HADD2.F32 R67, -RZ, R66.H1_H1 ;  /* 0x30000042ff437230 */ /* 0x000fe40000004100 */
[C---:B------:R-:W-:Y:S01]  /*9350*/  FMUL R6, R38.reuse, R6 ;  /* 0x0000000626067220 */ /* 0x040fe20000400000 */
[----:B------:R-:W-:Y:S02]  /*9360*/  HADD2.F32 R44, -RZ, R72.H1_H1 ;  /* 0x30000048ff2c7230 */ /* 0x000fe40000004100 */
[C---:B------:R-:W-:Y:S01]  /*9370*/  FMUL R7, R38.reuse, R7 ;  /* 0x0000000726077220 */ /* 0x040fe20000400000 */
[--C-:B------:R-:W-:Y:S02]  /*9380*/  HADD2.F32 R47, -RZ, R73.reuse.H0_H0 ;  /* 0x20000049ff2f7230 */ /* 0x100fe40000004100 */
[C---:B------:R-:W-:Y:S01]  /*9390*/  FFMA R6, R41.reuse, R43, R6 ;  /* 0x0000002b29067223 */ /* 0x040fe20000000006 */
[--C-:B------:R-:W-:Y:S02]  /*93a0*/  HADD2.F32 R40, -RZ, R68.reuse.H0_H0 ;  /* 0x20000044ff287230 */ /* 0x100fe40000004100 */
[C---:B------:R-:W-:Y:S01]  /*93b0*/  FFMA R7, R41.reuse, R44, R7 ;  /* 0x0000002c29077223 */ /* 0x040fe20000000007 */
[C---:B------:R-:W-:Y:S01]  /*93c0*/  FFMA R8, R41.reuse, R45, R8 ;  /* 0x0000002d29087223 */ /* 0x040fe20000000008 */
[----:B------:R-:W-:Y:S01]  /*93d0*/  FFMA R9, R41, R46, R9 ;  /* 0x0000002e29097223 */ /* 0x000fe20000000009 */
[----:B------:R-:W-:Y:S02]  /*93e0*/  HADD2.F32 R43, -RZ, R68.H1_H1 ;  /* 0x30000044ff2b7230 */ /* 0x000fe40000004100 */
[C---:B------:R-:W-:Y:S01]  /*93f0*/  FMUL R10, R38.reuse, R10 ;  /* 0x0000000a260a7220 */ /* 0x040fe20000400000 */
[----:B------:R-:W-:Y:S01]  /*9400*/  HADD2.F32 R48, -RZ, R73.H1_H1 ;  /* 0x30000049ff307230 */ /* 0x000fe20000004100 */
[----:B------:R-:W-:Y:S01]  /*9410*/  F2FP.SATFINITE.E5M2.F32.PACK_AB_MERGE_C R100, R7, R6, RZ ;  /* 0x000000060764723e */ /* 0x000fe200048060ff */
[C---:B------:R-:W-:Y:S01]  /*9420*/  FMUL R7, R38.reuse, R24 ;  /* 0x0000001826077220 */ /* 0x040fe20000400000 */
[----:B------:R-:W-:Y:S01]  /*9430*/  FFMA R10, R41, R47, R10 ;  /* 0x0000002f290a7223 */ /* 0x000fe2000000000a */
[C---:B------:R-:W-:Y:S01]  /*9440*/  FMUL R24, R38.reuse, R29 ;  /* 0x0000001d26187220 */ /* 0x040fe20000400000 */
[----:B------:R-:W-:Y:S01]  /*9450*/  F2FP.SATFINITE.E5M2.F32.PACK_AB_MERGE_C R100, R5, R4, R100 ;  /* 0x000000040564723e */ /* 0x000fe20004806064 */
[C---:B------:R-:W-:Y:S01]  /*9460*/  FMUL R11, R38.reuse, R11 ;  /* 0x0000000b260b7220 */ /* 0x040fe20000400000 */
[--C-:B------:R-:W-:Y:S02]  /*9470*/  HADD2.F32 R51, -RZ, R74.reuse.H0_H0 ;  /* 0x2000004aff337230 */ /* 0x100fe40000004100 */
[C---:B------:R-:W-:Y:S01]  /*9480*/  FMUL R14, R38.reuse, R14 ;  /* 0x0000000e260e7220 */ /* 0x040fe20000400000 */
[----:B------:R-:W-:Y:S02]  /*9490*/  HADD2.F32 R52, -RZ, R74.H1_H1 ;  /* 0x3000004aff347230 */ /* 0x000fe40000004100 */
[C---:B------:R-:W-:Y:S01]  /*94a0*/  FFMA R11, R41.reuse, R48, R11 ;  /* 0x00000030290b7223 */ /* 0x040fe2000000000b */
[C---:B------:R-:W-:Y:S01]  /*94b0*/  FFMA R12, R41.reuse, R49, R12 ;  /* 0x00000031290c7223 */ /* 0x040fe2000000000c */
[C---:B------:R-:W-:Y:S01]  /*94c0*/  FFMA R13, R41.reuse, R50, R13 ;  /* 0x00000032290d7223 */ /* 0x040fe2000000000d */
[----:B------:R-:W-:Y:S01]  /*94d0*/  FFMA R14, R41, R51, R14 ;  /* 0x00000033290e7223 */ /* 0x000fe2000000000e */
[C---:B------:R-:W-:Y:S01]  /*94e0*/  FMUL R15, R38.reuse, R15 ;  /* 0x0000000f260f7220 */ /* 0x040fe20000400000 */
[--C-:B------:R-:W-:Y:S01]  /*94f0*/  HADD2.F32 R55, -RZ, R75.reuse.H0_H0 ;  /* 0x2000004bff377230 */ /* 0x100fe20000004100 */
[----:B------:R-:W-:Y:S01]  /*9500*/  F2FP.SATFINITE.E5M2.F32.PACK_AB_MERGE_C R101, R11, R10, RZ ;  /* 0x0000000a0b65723e */ /* 0x000fe200048060ff */
[----:B------:R-:W-:Y:S02]  /*9510*/  HADD2.F32 R56, -RZ, R75.H1_H1 ;  /* 0x3000004bff387230 */ /* 0x000fe40000004100 */
[C---:B------:R-:W-:Y:S01]  /*9520*/  FFMA R15, R41.reuse, R52, R15 ;  /* 0x00000034290f7223 */ /* 0x040fe2000000000f */
[----:B------:R-:W-:Y:S01]  /*9530*/  FFMA R16, R41, R53, R16 ;  /* 0x0000003529107223 */ /* 0x000fe20000000010 */
[----:B------:R-:W-:Y:S01]  /*9540*/  F2FP.SATFINITE.E5M2.F32.PACK_AB_MERGE_C R101, R9, R8, R101 ;  /* 0x000000080965723e */ /* 0x000fe20004806065 */
[----:B------:R-:W-:Y:S01]  /*9550*/  FFMA R17, R41, R54, R17 ;  /* 0x0000003629117223 */ /* 0x000fe20000000011 */
[C---:B------:R-:W-:Y:S01]  /*9560*/  FMUL R18, R38.reuse, R18 ;  /* 0x0000001226127220 */ /* 0x040fe20000400000 */
[----:B------:R-:W-:Y:S01]  /*9570*/  F2FP.SATFINITE.E5M2.F32.PACK_AB_MERGE_C R102, R15, R14, RZ ;  /* 0x0000000e0f66723e */ /* 0x000fe200048060ff */
[C---:B------:R-:W-:Y:S01]  /*9580*/  FMUL R19, R38.reuse, R19 ;  /* 0x0000001326137220 */ /* 0x040fe20000400000 */
[--C-:B------:R-:W-:Y:S02]  /*9590*/  HADD2.F32 R58, -RZ, R76.reuse.H0_H0 ;  /* 0x2000004cff3a7230 */ /* 0x100fe40000004100 */
[----:B------:R-:W-:Y:S01]  /*95a0*/  FFMA R18, R41, R55, R18 ;  /* 0x0000003729127223 */ /* 0x000fe20000000012 */
[----:B------:R-:W-:Y:S01]  /*95b0*/  F2FP.SATFINITE.E5M2.F32.PACK_AB_MERGE_C R102, R13, R12, R102 ;  /* 0x0000000c0d66723e */ /* 0x000fe20004806066 */
[C---:B------:R-:W-:Y:S01]  /*95c0*/  FFMA R19, R41.reuse, R56, R19 ;  /* 0x0000003829137223 */ /* 0x040fe20000000013 */
[----:B------:R-:W-:Y:S02]  /*95d0*/  HADD2.F32 R61, -RZ, R76.H1_H1 ;  /* 0x3000004cff3d7230 */ /* 0x000fe40000004100 */
[C---:B------:R-:W-:Y:S01]  /*95e0*/  FMUL R3, R38.reuse, R22 ;  /* 0x0000001626037220 */ /* 0x040fe20000400000 */
        /* <DEDUP_REMOVED lines=10> */
[C---:B------:R-:W-:Y:S01]  /*9690*/  FMUL R23, R38.reuse, R28 ;  /* 0x0000001c26177220 */ /* 0x040fe20000400000 */
[----:B------:R-:W-:Y:S01]  /*96a0*/  F2FP.F16.E5M2.UNPACK_B R79, R79.H1 ;  /* 0x0000004fff4f723e */ /* 0x000fe200030004ff */
        /* <DEDUP_REMOVED lines=9> */
[C---:B------:R-:W-:Y:S01]  /*9740*/  FFMA R24, R41.reuse, R67, R24 ;  /* 0x0000004329187223 */ /* 0x040fe20000000018 */
[C---:B------:R-:W-:Y:S01]  /*9750*/  FMUL R28, R38.reuse, R33 ;  /* 0x00000021261c7220 */ /* 0x040fe20000400000 */
[--C-:B------:R-:W-:Y:S02]  /*9760*/  HADD2.F32 R42, -RZ, R79.reuse.H0_H0 ;  /* 0x2000004fff2a7230 */ /* 0x100fe40000004100 */
[C---:B------:R-:W-:Y:S01]  /*9770*/  FFMA R25, R41.reuse, R66, R25 ;  /* 0x0000004229197223 */ /* 0x040fe20000000019 */
[----:B------:R-:W-:Y:S02]  /*9780*/  HADD2.F32 R71, -RZ, R79.H1_H1 ;  /* 0x3000004fff477230 */ /* 0x000fe40000004100 */
[C---:B------:R-:W-:Y:S01]  /*9790*/  FMUL R29, R38.reuse, R34 ;  /* 0x00000022261d7220 */ /* 0x040fe20000400000 */
        /* <DEDUP_REMOVED lines=9> */
[----:B-1----:R-:W-:Y:S01]  /*9830*/  F2FP.SATFINITE.E5M2.F32.PACK_AB_MERGE_C R105, R22, R21, RZ ;  /* 0x000000151669723e */ /* 0x002fe200048060ff */
[----:B------:R1:W-:Y:S01]  /*9840*/  STS.128 [R84+UR44+0x5200], R100 ;  /* 0x0052006454007988 */ /* 0x0003e20008000c2c */
[----:B------:R-:W-:Y:S02]  /*9850*/  F2FP.SATFINITE.E5M2.F32.PACK_AB_MERGE_C R64, R26, R25, RZ ;  /* 0x000000191a40723e */ /* 0x000fe400048060ff */
[----:B------:R-:W-:Y:S02]  /*9860*/  F2FP.SATFINITE.E5M2.F32.PACK_AB_MERGE_C R67, R30, R29, RZ ;  /* 0x0000001d1e43723e */ /* 0x000fe400048060ff */
[----:B------:R-:W-:Y:S02]  /*9870*/  F2FP.SATFINITE.E5M2.F32.PACK_AB_MERGE_C R104, R2, R0, R3 ;  /* 0x000000000268723e */ /* 0x000fe40004806003 */
[----:B------:R-:W-:Y:S02]  /*9880*/  F2FP.SATFINITE.E5M2.F32.PACK_AB_MERGE_C R105, R20, R7, R105 ;  /* 0x000000071469723e */ /* 0x000fe40004806069 */
[----:B------:R-:W-:Y:S02]  /*9890*/  F2FP.SATFINITE.E5M2.F32.PACK_AB_MERGE_C R106, R24, R23, R64 ;  /* 0x00000017186a723e */ /* 0x000fe40004806040 */
[----:B------:R-:W-:Y:S02]  /*98a0*/  F2FP.SATFINITE.E5M2.F32.PACK_AB_MERGE_C R107, R28, R27, R67 ;  /* 0x0000001b1c6b723e */ /* 0x000fe40004806043 */
[----:B------:R-:W-:Y:S03]  /*98b0*/  IADD3 R36, PT, PT, R36, 0x1, RZ ;  /* 0x0000000124247810 */ /* 0x000fe60007ffe0ff */
        /* <DEDUP_REMOVED lines=18> */
.L_x_137:
[----:B------:R-:W-:Y:S05]  /*99e0*/  BSYNC.RECONVERGENT B0 ;  /* 0x0000000000007941 */ /* 0x000fea0003800200 */
.L_x_136:
[----:B------:R-:W-:Y:S01]  /*99f0*/  R2UR UR4, R87 ;  /* 0x00000000570472ca */ /* 0x000fe200000e0000 */
[----:B------:R-:W-:Y:S01]  /*9a00*/  BAR.SYNC.DEFER_BLOCKING 0x1, 0x80 ;  /* 0x0042000000007b1d */ /* 0x000fe20000010000 */
[C---:B------:R-:W-:Y:S01]  /*9a10*/  ISETP.NE.AND P0, PT, R89.reuse, 0x2, PT ;  /* 0x000000025900780c */ /* 0x040fe20003f05270 */
[----:B------:R-:W-:Y:S01]  /*9a20*/  UISETP.NE.AND UP0, UPT, UR45, URZ, UPT ;  /* 0x000000ff2d00728c */ /* 0x000fe2000bf05270 */
[----:B------:R-:W-:Y:S01]  /*9a30*/  ISETP.NE.AND P1, PT, R36, 0x4, PT ;  /* 0x000000042400780c */ /* 0x000fe20003f25270 */
[----:B------:R-:W-:Y:S01]  /*9a40*/  UIADD3 UR31, UPT, UPT, UR37, UR59, URZ ;  /* 0x0000003b251f7290 */ /* 0x000fe2000fffe0ff */
[----:B------:R-:W-:Y:S02]  /*9a50*/  SEL R5, RZ, 0x1, P0 ;  /* 0x00000001ff057807 */ /* 0x000fe40000000000 */
[----:B------:R-:W-:Y:S02]  /*9a60*/  SEL R3, RZ, 0x1, P1 ;  /* 0x00000001ff037807 */ /* 0x000fe40000800000 */
[----:B------:R-:W-:Y:S02]  /*9a70*/  LOP3.LUT R92, R92, R5, RZ, 0x3c, !PT ;  /* 0x000000055c5c7212 */ /* 0x000fe400078e3cff */
[----:B------:R-:W-:Y:S01]  /*9a80*/  LOP3.LUT R94, R94, R3, RZ, 0x3c, !PT ;  /* 0x000000035e5e7212 */ /* 0x000fe200078e3cff */
[----:B------:R-:W-:Y:S01]  /*9a90*/  UIADD3 UR30, UPT, UPT, UR38, UR4, URZ ;  /* 0x00000004261e7290 */ /* 0x000fe2000fffe0ff */
[----:B------:R-:W-:Y:S02]  /*9aa0*/  SEL R89, R89, RZ, P0 ;  /* 0x000000ff59597207 */ /* 0x000fe40000000000 */
[----:B------:R-:W-:Y:S01]  /*9ab0*/  SEL R36, R36, RZ, P1 ;  /* 0x000000ff24247207 */ /* 0x000fe20000800000 */
[----:B------:R-:W-:Y:S01]  /*9ac0*/  UMOV UR36, UR58 ;  /* 0x0000003a00247c82 */ /* 0x000fe20008000000 */
[----:B------:R-:W-:Y:S07]  /*9ad0*/  BRA.U UP0, `(.L_x_138) ;  /* 0xffffffb900e07547 */ /* 0x000fee000b83ffff */
[----:B------:R-:W-:Y:S05]  /*9ae0*/  EXIT ;  /* 0x000000000000794d */ /* 0x000fea0003800000 */
.L_x_25:
[----:B-1----:R1:W3:Y:S02]  /*9af0*/  SYNCS.PHASECHK.TRANS64.TRYWAIT P0, [R0+URZ+0x160], R3 ;  /* 0x00016003000075a7 */ /* 0x0022e400080011ff */
[----:B---3--:R-:W-:Y:S05]  /*9b00*/  @!P0 NANOSLEEP.SYNCS 0x989680 ;  /* 0x009896800000895d */ /* 0x008fea0003900000 */
[----:B------:R-:W3:Y:S02]  /*9b10*/  @!P0 SYNCS.PHASECHK.TRANS64 P0, [R0+URZ+0x160], R3 ;  /* 0x00016003000085a7 */ /* 0x000ee400080010ff */
[----:B---3--:R-:W-:Y:S05]  /*9b20*/  @!P0 BRA `(.L_x_25) ;  /* 0xfffffffc00f08947 */ /* 0x008fea000383ffff */
[----:B------:R-:W-:Y:S05]  /*9b30*/  BRA `(.L_x_139) ;  /* 0xffffff7c00947947 */ /* 0x000fea000383ffff */
.L_x_28:
[----:B-1----:R-:W-:-:S07]  /*9b40*/  MOV R0, UR33 ;  /* 0x0000002100007c02 */ /* 0x002fce0008000f00 */
.L_x_140:
[----:B-1----:R1:W3:Y:S02]  /*9b50*/  SYNCS.PHASECHK.TRANS64.TRYWAIT P0, [R0+URZ+0x50], R3 ;  /* 0x00005003000075a7 */ /* 0x0022e400080011ff */
[----:B---3--:R-:W-:Y:S05]  /*9b60*/  @!P0 NANOSLEEP.SYNCS 0x989680 ;  /* 0x009896800000895d */ /* 0x008fea0003900000 */
[----:B------:R-:W3:Y:S02]  /*9b70*/  @!P0 SYNCS.PHASECHK.TRANS64 P0, [R0+URZ+0x50], R3 ;  /* 0x00005003000085a7 */ /* 0x000ee400080010ff */
[----:B---3--:R-:W-:Y:S05]  /*9b80*/  @!P0 BRA `(.L_x_140) ;  /* 0xfffffffc00f08947 */ /* 0x008fea000383ffff */
[----:B------:R-:W-:Y:S05]  /*9b90*/  BRA `(.L_x_27) ;  /* 0xffffff7c00d47947 */ /* 0x000fea000383ffff */
.L_x_35:
[----:B-1----:R-:W-:-:S07]  /*9ba0*/  MOV R0, UR9 ;  /* 0x0000000900007c02 */ /* 0x002fce0008000f00 */
.L_x_141:
[----:B-1----:R1:W3:Y:S02]  /*9bb0*/  SYNCS.PHASECHK.TRANS64.TRYWAIT P0, [R0+URZ+0x50], R3 ;  /* 0x00005003000075a7 */ /* 0x0022e400080011ff */
[----:B---3--:R-:W-:Y:S05]  /*9bc0*/  @!P0 NANOSLEEP.SYNCS 0x989680 ;  /* 0x009896800000895d */ /* 0x008fea0003900000 */
[----:B------:R-:W3:Y:S02]  /*9bd0*/  @!P0 SYNCS.PHASECHK.TRANS64 P0, [R0+URZ+0x50], R3 ;  /* 0x00005003000085a7 */ /* 0x000ee400080010ff */
[----:B---3--:R-:W-:Y:S05]  /*9be0*/  @!P0 BRA `(.L_x_141) ;  /* 0xfffffffc00f08947 */ /* 0x008fea000383ffff */
[----:B------:R-:W-:Y:S05]  /*9bf0*/  BRA `(.L_x_34) ;  /* 0xffffff8000907947 */ /* 0x000fea000383ffff */
.L_x_40:
[----:B-1----:R1:W3:Y:S02]  /*9c00*/  SYNCS.PHASECHK.TRANS64.TRYWAIT P0, [R3+URZ+0xf0], R0 ;  /* 0x0000f000030075a7 */ /* 0x0022e400080011ff */
[----:B---3--:R-:W-:Y:S05]  /*9c10*/  @!P0 NANOSLEEP.SYNCS 0x989680 ;  /* 0x009896800000895d */ /* 0x008fea0003900000 */
[----:B------:R-:W3:Y:S02]  /*9c20*/  @!P0 SYNCS.PHASECHK.TRANS64 P0, [R3+URZ+0xf0], R0 ;  /* 0x0000f000030085a7 */ /* 0x000ee400080010ff */
[----:B---3--:R-:W-:Y:S05]  /*9c30*/  @!P0 BRA `(.L_x_40) ;  /* 0xfffffffc00f08947 */ /* 0x008fea000383ffff */
[----:B------:R-:W-:Y:S05]  /*9c40*/  BRA `(.L_x_142) ;  /* 0xffffff8400307947 */ /* 0x000fea000383ffff */
.L_x_44:
[----:B-1----:R-:W-:-:S07]  /*9c50*/  MOV R0, UR4 ;  /* 0x0000000400007c02 */ /* 0x002fce0008000f00 */
.L_x_143:
[----:B-1----:R1:W3:Y:S02]  /*9c60*/  SYNCS.PHASECHK.TRANS64.TRYWAIT P0, [R0+URZ], R3 ;  /* 0x00000003000075a7 */ /* 0x0022e400080011ff */
[----:B---3--:R-:W-:Y:S05]  /*9c70*/  @!P0 NANOSLEEP.SYNCS 0x989680 ;  /* 0x009896800000895d */ /* 0x008fea0003900000 */
[----:B------:R-:W3:Y:S02]  /*9c80*/  @!P0 SYNCS.PHASECHK.TRANS64 P0, [R0+URZ], R3 ;  /* 0x00000003000085a7 */ /* 0x000ee400080010ff */
[----:B---3--:R-:W-:Y:S05]  /*9c90*/  @!P0 BRA `(.L_x_143) ;  /* 0xfffffffc00f08947 */ /* 0x008fea000383ffff */
[----:B------:R-:W-:Y:S05]  /*9ca0*/  BRA `(.L_x_144) ;  /* 0xffffff8800d87947 */ /* 0x000fea000383ffff */
.L_x_45:
[----:B------:R-:W-:-:S07]  /*9cb0*/  MOV R0, UR5 ;  /* 0x0000000500007c02 */ /* 0x000fce0008000f00 */
.L_x_145:
[----:B-1----:R1:W3:Y:S02]  /*9cc0*/  SYNCS.PHASECHK.TRANS64.TRYWAIT P0, [R0+URZ], R3 ;  /* 0x00000003000075a7 */ /* 0x0022e400080011ff */
[----:B---3--:R-:W-:Y:S05]  /*9cd0*/  @!P0 NANOSLEEP.SYNCS 0x989680 ;  /* 0x009896800000895d */ /* 0x008fea0003900000 */
[----:B------:R-:W3:Y:S02]  /*9ce0*/  @!P0 SYNCS.PHASECHK.TRANS64 P0, [R0+URZ], R3 ;  /* 0x00000003000085a7 */ /* 0x000ee400080010ff */
[----:B---3--:R-:W-:Y:S05]  /*9cf0*/  @!P0 BRA `(.L_x_145) ;  /* 0xfffffffc00f08947 */ /* 0x008fea000383ffff */
[----:B------:R-:W-:Y:S05]  /*9d00*/  BRA `(.L_x_146) ;  /* 0xffffff8800e47947 */ /* 0x000fea000383ffff */
.L_x_46:
[----:B------:R-:W-:-:S07]  /*9d10*/  MOV R0, UR5 ;  /* 0x0000000500007c02 */ /* 0x000fce0008000f00 */
.L_x_147:
[----:B-1----:R1:W3:Y:S02]  /*9d20*/  SYNCS.PHASECHK.TRANS64.TRYWAIT P0, [R0+URZ], R3 ;  /* 0x00000003000075a7 */ /* 0x0022e400080011ff */
[----:B---3--:R-:W-:Y:S05]  /*9d30*/  @!P0 NANOSLEEP.SYNCS 0x989680 ;  /* 0x009896800000895d */ /* 0x008fea0003900000 */
[----:B------:R-:W3:Y:S02]  /*9d40*/  @!P0 SYNCS.PHASECHK.TRANS64 P0, [R0+URZ], R3 ;  /* 0x00000003000085a7 */ /* 0x000ee400080010ff */
[----:B---3--:R-:W-:Y:S05]  /*9d50*/  @!P0 BRA `(.L_x_147) ;  /* 0xfffffffc00f08947 */ /* 0x008fea000383ffff */
[----:B------:R-:W-:Y:S05]  /*9d60*/  BRA `(.L_x_148) ;  /* 0xffffff8800f07947 */ /* 0x000fea000383ffff */
.L_x_47:
[----:B------:R-:W-:-:S07]  /*9d70*/  MOV R0, UR5 ;  /* 0x0000000500007c02 */ /* 0x000fce0008000f00 */
.L_x_149:
[----:B-1----:R1:W3:Y:S02]  /*9d80*/  SYNCS.PHASECHK.TRANS64.TRYWAIT P0, [R0+URZ], R3 ;  /* 0x00000003000075a7 */ /* 0x0022e400080011ff */
[----:B---3--:R-:W-:Y:S05]  /*9d90*/  @!P0 NANOSLEEP.SYNCS 0x989680 ;  /* 0x009896800000895d */ /* 0x008fea0003900000 */
[----:B------:R-:W3:Y:S02]  /*9da0*/  @!P0 SYNCS.PHASECHK.TRANS64 P0, [R0+URZ], R3 ;  /* 0x00000003000085a7 */ /* 0x000ee400080010ff */
[----:B---3--:R-:W-:Y:S05]  /*9db0*/  @!P0 BRA `(.L_x_149) ;  /* 0xfffffffc00f08947 */ /* 0x008fea000383ffff */
[----:B------:R-:W-:Y:S05]  /*9dc0*/  BRA `(.L_x_150) ;  /* 0xffffff8800fc7947 */ /* 0x000fea000383ffff */
.L_x_48:
[----:B------:R-:W-:-:S07]  /*9dd0*/  MOV R0, UR5 ;  /* 0x0000000500007c02 */ /* 0x000fce0008000f00 */
.L_x_151:
[----:B-1----:R1:W3:Y:S02]  /*9de0*/  SYNCS.PHASECHK.TRANS64.TRYWAIT P0, [R0+URZ], R3 ;  /* 0x00000003000075a7 */ /* 0x0022e400080011ff */
[----:B---3--:R-:W-:Y:S05]  /*9df0*/  @!P0 NANOSLEEP.SYNCS 0x989680 ;  /* 0x009896800000895d */ /* 0x008fea0003900000 */
[----:B------:R-:W3:Y:S02]  /*9e00*/  @!P0 SYNCS.PHASECHK.TRANS64 P0, [R0+URZ], R3 ;  /* 0x00000003000085a7 */ /* 0x000ee400080010ff */
[----:B---3--:R-:W-:Y:S05]  /*9e10*/  @!P0 BRA `(.L_x_151) ;  /* 0xfffffffc00f08947 */ /* 0x008fea000383ffff */
[----:B------:R-:W-:Y:S05]  /*9e20*/  BRA `(.L_x_152) ;  /* 0xffffff8c00087947 */ /* 0x000fea000383ffff */
.L_x_49:
[----:B------:R-:W-:-:S07]  /*9e30*/  MOV R0, UR5 ;  /* 0x0000000500007c02 */ /* 0x000fce0008000f00 */
.L_x_153:
[----:B-1----:R1:W3:Y:S02]  /*9e40*/  SYNCS.PHASECHK.TRANS64.TRYWAIT P0, [R0+URZ], R3 ;  /* 0x00000003000075a7 */ /* 0x0022e400080011ff */
[----:B---3--:R-:W-:Y:S05]  /*9e50*/  @!P0 NANOSLEEP.SYNCS 0x989680 ;  /* 0x009896800000895d */ /* 0x008fea0003900000 */
[----:B------:R-:W3:Y:S02]  /*9e60*/  @!P0 SYNCS.PHASECHK.TRANS64 P0, [R0+URZ], R3 ;  /* 0x00000003000085a7 */ /* 0x000ee400080010ff */
[----:B---3--:R-:W-:Y:S05]  /*9e70*/  @!P0 BRA `(.L_x_153) ;  /* 0xfffffffc00f08947 */ /* 0x008fea000383ffff */
[----:B------:R-:W-:Y:S05]  /*9e80*/  BRA `(.L_x_154) ;  /* 0xffffff8c00147947 */ /* 0x000fea000383ffff */
.L_x_50:
[----:B------:R-:W-:-:S07]  /*9e90*/  MOV R0, UR5 ;  /* 0x0000000500007c02 */ /* 0x000fce0008000f00 */
.L_x_155:
[----:B-1----:R1:W3:Y:S02]  /*9ea0*/  SYNCS.PHASECHK.TRANS64.TRYWAIT P0, [R0+URZ], R3 ;  /* 0x00000003000075a7 */ /* 0x0022e400080011ff */
[----:B---3--:R-:W-:Y:S05]  /*9eb0*/  @!P0 NANOSLEEP.SYNCS 0x989680 ;  /* 0x009896800000895d */ /* 0x008fea0003900000 */
[----:B------:R-:W3:Y:S02]  /*9ec0*/  @!P0 SYNCS.PHASECHK.TRANS64 P0, [R0+URZ], R3 ;  /* 0x00000003000085a7 */ /* 0x000ee400080010ff */
[----:B---3--:R-:W-:Y:S05]  /*9ed0*/  @!P0 BRA `(.L_x_155) ;  /* 0xfffffffc00f08947 */ /* 0x008fea000383ffff */
[----:B------:R-:W-:Y:S05]  /*9ee0*/  BRA `(.L_x_156) ;  /* 0xffffff8c00207947 */ /* 0x000fea000383ffff */
.L_x_51:
[----:B------:R-:W-:-:S07]  /*9ef0*/  MOV R0, UR5 ;  /* 0x0000000500007c02 */ /* 0x000fce0008000f00 */
.L_x_157:
[----:B-1----:R1:W3:Y:S02]  /*9f00*/  SYNCS.PHASECHK.TRANS64.TRYWAIT P0, [R0+URZ], R3 ;  /* 0x00000003000075a7 */ /* 0x0022e400080011ff */
[----:B---3--:R-:W-:Y:S05]  /*9f10*/  @!P0 NANOSLEEP.SYNCS 0x989680 ;  /* 0x009896800000895d */ /* 0x008fea0003900000 */
[----:B------:R-:W3:Y:S02]  /*9f20*/  @!P0 SYNCS.PHASECHK.TRANS64 P0, [R0+URZ], R3 ;  /* 0x00000003000085a7 */ /* 0x000ee400080010ff */
[----:B---3--:R-:W-:Y:S05]  /*9f30*/  @!P0 BRA `(.L_x_157) ;  /* 0xfffffffc00f08947 */ /* 0x008fea000383ffff */
[----:B------:R-:W-:Y:S05]  /*9f40*/  BRA `(.L_x_158) ;  /* 0xffffff8c002c7947 */ /* 0x000fea000383ffff */
.L_x_52:
[----:B------:R-:W-:-:S07]  /*9f50*/  MOV R0, UR5 ;  /* 0x0000000500007c02 */ /* 0x000fce0008000f00 */
.L_x_159:
[----:B-1----:R1:W3:Y:S02]  /*9f60*/  SYNCS.PHASECHK.TRANS64.TRYWAIT P0, [R0+URZ], R3 ;  /* 0x00000003000075a7 */ /* 0x0022e400080011ff */
[----:B---3--:R-:W-:Y:S05]  /*9f70*/  @!P0 NANOSLEEP.SYNCS 0x989680 ;  /* 0x009896800000895d */ /* 0x008fea0003900000 */
[----:B------:R-:W3:Y:S02]  /*9f80*/  @!P0 SYNCS.PHASECHK.TRANS64 P0, [R0+URZ], R3 ;  /* 0x00000003000085a7 */ /* 0x000ee400080010ff */
[----:B---3--:R-:W-:Y:S05]  /*9f90*/  @!P0 BRA `(.L_x_159) ;  /* 0xfffffffc00f08947 */ /* 0x008fea000383ffff */
[----:B------:R-:W-:Y:S05]  /*9fa0*/  BRA `(.L_x_160) ;  /* 0xffffff8c00387947 */ /* 0x000fea000383ffff */
.L_x_55:
[----:B--2---:R2:W3:Y:S02]  /*9fb0*/  SYNCS.PHASECHK.TRANS64.TRYWAIT P0, [R2+URZ+0x150], R5 ;  /* 0x00015005020075a7 */ /* 0x0044e400080011ff */
[----:B---3--:R-:W-:Y:S05]  /*9fc0*/  @!P0 NANOSLEEP.SYNCS 0x989680 ;  /* 0x009896800000895d */ /* 0x008fea0003900000 */
[----:B------:R-:W3:Y:S02]  /*9fd0*/  @!P0 SYNCS.PHASECHK.TRANS64 P0, [R2+URZ+0x150], R5 ;  /* 0x00015005020085a7 */ /* 0x000ee400080010ff */
[----:B---3--:R-:W-:Y:S05]  /*9fe0*/  @!P0 BRA `(.L_x_55) ;  /* 0xfffffffc00f08947 */ /* 0x008fea000383ffff */
[----:B------:R-:W-:Y:S05]  /*9ff0*/  BRA `(.L_x_161) ;  /* 0xffffff8c009c7947 */ /* 0x000fea000383ffff */
.L_x_56:
[----:B------:R-:W-:-:S07]  /*a000*/  MOV R2, UR4 ;  /* 0x0000000400027c02 */ /* 0x000fce0008000f00 */
.L_x_162:
[----:B--2---:R2:W3:Y:S02]  /*a010*/  SYNCS.PHASECHK.TRANS64.TRYWAIT P0, [R2+URZ+0x100], R5 ;  /* 0x00010005020075a7 */ /* 0x0044e400080011ff */
[----:B---3--:R-:W-:Y:S05]  /*a020*/  @!P0 NANOSLEEP.SYNCS 0x989680 ;  /* 0x009896800000895d */ /* 0x008fea0003900000 */
[----:B------:R-:W3:Y:S02]  /*a030*/  @!P0 SYNCS.PHASECHK.TRANS64 P0, [R2+URZ+0x100], R5 ;  /* 0x00010005020085a7 */ /* 0x000ee400080010ff */
[----:B---3--:R-:W-:Y:S05]  /*a040*/  @!P0 BRA `(.L_x_162) ;  /* 0xfffffffc00f08947 */ /* 0x008fea000383ffff */
[----:B------:R-:W-:Y:S05]  /*a050*/  BRA `(.L_x_163) ;  /* 0xffffff8c00ac7947 */ /* 0x000fea000383ffff */
.L_x_57:
[----:B--2---:R2:W3:Y:S02]  /*a060*/  SYNCS.PHASECHK.TRANS64.TRYWAIT P1, [R2+URZ+0xf0], R5 ;  /* 0x0000f005020075a7 */ /* 0x0044e400080211ff */
[----:B---3--:R-:W-:Y:S05]  /*a070*/  @!P1 NANOSLEEP.SYNCS 0x989680 ;  /* 0x009896800000995d */ /* 0x008fea0003900000 */
[----:B------:R-:W3:Y:S02]  /*a080*/  @!P1 SYNCS.PHASECHK.TRANS64 P1, [R2+URZ+0xf0], R5 ;  /* 0x0000f005020095a7 */ /* 0x000ee400080210ff */
[----:B---3--:R-:W-:Y:S05]  /*a090*/  @!P1 BRA `(.L_x_57) ;  /* 0xfffffffc00f09947 */ /* 0x008fea000383ffff */
[----:B------:R-:W-:Y:S05]  /*a0a0*/  BRA `(.L_x_164) ;  /* 0xffffff8c00dc7947 */ /* 0x000fea000383ffff */
.L_x_60:
[----:B------:R-:W-:-:S07]  /*a0b0*/  MOV R0, UR4 ;  /* 0x0000000400007c02 */ /* 0x000fce0008000f00 */
.L_x_165:
[----:B--2---:R2:W3:Y:S02]  /*a0c0*/  SYNCS.PHASECHK.TRANS64.TRYWAIT P0, [R0+URZ+0x100], R3 ;  /* 0x00010003000075a7 */ /* 0x0044e400080011ff */
[----:B---3--:R-:W-:Y:S05]  /*a0d0*/  @!P0 NANOSLEEP.SYNCS 0x989680 ;  /* 0x009896800000895d */ /* 0x008fea0003900000 */
[----:B------:R-:W3:Y:S02]  /*a0e0*/  @!P0 SYNCS.PHASECHK.TRANS64 P0, [R0+URZ+0x100], R3 ;  /* 0x00010003000085a7 */ /* 0x000ee400080010ff */
[----:B---3--:R-:W-:Y:S05]  /*a0f0*/  @!P0 BRA `(.L_x_165) ;  /* 0xfffffffc00f08947 */ /* 0x008fea000383ffff */
[----:B------:R-:W-:Y:S05]  /*a100*/  BRA `(.L_x_59) ;  /* 0xffffff9000307947 */ /* 0x000fea000383ffff */
.L_x_67:
[----:B-1----:R1:W2:Y:S02]  /*a110*/  SYNCS.PHASECHK.TRANS64.TRYWAIT P1, [R0+URZ+0xf0], R5 ;  /* 0x0000f005000075a7 */ /* 0x0022a400080211ff */
[----:B--2---:R-:W-:Y:S05]  /*a120*/  @!P1 NANOSLEEP.SYNCS 0x989680 ;  /* 0x009896800000995d */ /* 0x004fea0003900000 */
[----:B------:R-:W2:Y:S02]  /*a130*/  @!P1 SYNCS.PHASECHK.TRANS64 P1, [R0+URZ+0xf0], R5 ;  /* 0x0000f005000095a7 */ /* 0x000ea400080210ff */
[----:B--2---:R-:W-:Y:S05]  /*a140*/  @!P1 BRA `(.L_x_67) ;  /* 0xfffffffc00f09947 */ /* 0x004fea000383ffff */
[----:B------:R-:W-:Y:S05]  /*a150*/  BRA `(.L_x_166) ;  /* 0xffffff9400987947 */ /* 0x000fea000383ffff */
.L_x_68:
[----:B------:R-:W-:-:S07]  /*a160*/  MOV R3, UR23 ;  /* 0x0000001700037c02 */ /* 0x000fce0008000f00 */
.L_x_167:
[----:B-1----:R1:W2:Y:S02]  /*a170*/  SYNCS.PHASECHK.TRANS64.TRYWAIT P0, [R3+URZ+0x130], R0 ;  /* 0x00013000030075a7 */ /* 0x0022a400080011ff */
[----:B--2---:R-:W-:Y:S05]  /*a180*/  @!P0 NANOSLEEP.SYNCS 0x989680 ;  /* 0x009896800000895d */ /* 0x004fea0003900000 */
[----:B------:R-:W2:Y:S02]  /*a190*/  @!P0 SYNCS.PHASECHK.TRANS64 P0, [R3+URZ+0x130], R0 ;  /* 0x00013000030085a7 */ /* 0x000ea400080010ff */
[----:B--2---:R-:W-:Y:S05]  /*a1a0*/  @!P0 BRA `(.L_x_167) ;  /* 0xfffffffc00f08947 */ /* 0x004fea000383ffff */
[----:B------:R-:W-:Y:S05]  /*a1b0*/  BRA `(.L_x_168) ;  /* 0xffffff9400e87947 */ /* 0x000fea000383ffff */
.L_x_71:
[----:B------:R-:W-:Y:S07]  /*a1c0*/  MOV R0, UR5 ;  /* 0x0000000500007c02 */ /* 0x000fee0008000f00 */
.L_x_169:
[----:B-1----:R1:W2:Y:S02]  /*a1d0*/  SYNCS.PHASECHK.TRANS64.TRYWAIT P0, [R0+URZ], R3 ;  /* 0x00000003000075a7 */ /* 0x0022a400080011ff */
[----:B--2---:R-:W-:Y:S05]  /*a1e0*/  @!P0 NANOSLEEP.SYNCS 0x989680 ;  /* 0x009896800000895d */ /* 0x004fea0003900000 */
[----:B------:R-:W2:Y:S02]  /*a1f0*/  @!P0 SYNCS.PHASECHK.TRANS64 P0, [R0+URZ], R3 ;  /* 0x00000003000085a7 */ /* 0x000ea400080010ff */
[----:B--2---:R-:W-:Y:S05]  /*a200*/  @!P0 BRA `(.L_x_169) ;  /* 0xfffffffc00f08947 */ /* 0x004fea000383ffff */
[----:B------:R-:W-:Y:S05]  /*a210*/  BRA `(.L_x_70) ;  /* 0xffffff9800047947 */ /* 0x000fea000383ffff */
.L_x_74:
[----:B------:R-:W-:-:S07]  /*a220*/  MOV R0, UR4 ;  /* 0x0000000400007c02 */ /* 0x000fce0008000f00 */
.L_x_170:
[----:B--2---:R2:W4:Y:S02]  /*a230*/  SYNCS.PHASECHK.TRANS64.TRYWAIT P0, [R0+URZ], R3 ;  /* 0x00000003000075a7 */ /* 0x00452400080011ff */
[----:B----4-:R-:W-:Y:S05]  /*a240*/  @!P0 NANOSLEEP.SYNCS 0x989680 ;  /* 0x009896800000895d */ /* 0x010fea0003900000 */
[----:B------:R-:W4:Y:S02]  /*a250*/  @!P0 SYNCS.PHASECHK.TRANS64 P0, [R0+URZ], R3 ;  /* 0x00000003000085a7 */ /* 0x000f2400080010ff */
[----:B----4-:R-:W-:Y:S05]  /*a260*/  @!P0 BRA `(.L_x_170) ;  /* 0xfffffffc00f08947 */ /* 0x010fea000383ffff */
[----:B------:R-:W-:Y:S05]  /*a270*/  BRA `(.L_x_171) ;  /* 0xffffff9800b87947 */ /* 0x000fea000383ffff */
.L_x_75:
[----:B------:R-:W-:-:S07]  /*a280*/  MOV R0, UR5 ;  /* 0x0000000500007c02 */ /* 0x000fce0008000f00 */
.L_x_172:
[----:B-1----:R1:W2:Y:S02]  /*a290*/  SYNCS.PHASECHK.TRANS64.TRYWAIT P0, [R0+URZ], R3 ;  /* 0x00000003000075a7 */ /* 0x0022a400080011ff */
[----:B--2---:R-:W-:Y:S05]  /*a2a0*/  @!P0 NANOSLEEP.SYNCS 0x989680 ;  /* 0x009896800000895d */ /* 0x004fea0003900000 */
[----:B------:R-:W2:Y:S02]  /*a2b0*/  @!P0 SYNCS.PHASECHK.TRANS64 P0, [R0+URZ], R3 ;  /* 0x00000003000085a7 */ /* 0x000ea400080010ff */
[----:B--2---:R-:W-:Y:S05]  /*a2c0*/  @!P0 BRA `(.L_x_172) ;  /* 0xfffffffc00f08947 */ /* 0x004fea000383ffff */
[----:B------:R-:W-:Y:S05]  /*a2d0*/  BRA `(.L_x_173) ;  /* 0xffffff9800c47947 */ /* 0x000fea000383ffff */
.L_x_76:
[----:B------:R-:W-:-:S07]  /*a2e0*/  MOV R0, UR5 ;  /* 0x0000000500007c02 */ /* 0x000fce0008000f00 */
.L_x_174:
[----:B-1----:R1:W2:Y:S02]  /*a2f0*/  SYNCS.PHASECHK.TRANS64.TRYWAIT P0, [R0+URZ], R3 ;  /* 0x00000003000075a7 */ /* 0x0022a400080011ff */
[----:B--2---:R-:W-:Y:S05]  /*a300*/  @!P0 NANOSLEEP.SYNCS 0x989680 ;  /* 0x009896800000895d */ /* 0x004fea0003900000 */
[----:B------:R-:W2:Y:S02]  /*a310*/  @!P0 SYNCS.PHASECHK.TRANS64 P0, [R0+URZ], R3 ;  /* 0x00000003000085a7 */ /* 0x000ea400080010ff */
[----:B--2---:R-:W-:Y:S05]  /*a320*/  @!P0 BRA `(.L_x_174) ;  /* 0xfffffffc00f08947 */ /* 0x004fea000383ffff */
[----:B------:R-:W-:Y:S05]  /*a330*/  BRA `(.L_x_175) ;  /* 0xffffff9800d07947 */ /* 0x000fea000383ffff */
.L_x_77:
[----:B------:R-:W-:-:S07]  /*a340*/  MOV R0, UR4 ;  /* 0x0000000400007c02 */ /* 0x000fce0008000f00 */
.L_x_176:
[----:B-1----:R1:W2:Y:S02]  /*a350*/  SYNCS.PHASECHK.TRANS64.TRYWAIT P0, [R0+URZ], R3 ;  /* 0x00000003000075a7 */ /* 0x0022a400080011ff */
[----:B--2---:R-:W-:Y:S05]  /*a360*/  @!P0 NANOSLEEP.SYNCS 0x989680 ;  /* 0x009896800000895d */ /* 0x004fea0003900000 */
[----:B------:R-:W2:Y:S02]  /*a370*/  @!P0 SYNCS.PHASECHK.TRANS64 P0, [R0+URZ], R3 ;  /* 0x00000003000085a7 */ /* 0x000ea400080010ff */
[----:B--2---:R-:W-:Y:S05]  /*a380*/  @!P0 BRA `(.L_x_176) ;  /* 0xfffffffc00f08947 */ /* 0x004fea000383ffff */
[----:B------:R-:W-:Y:S05]  /*a390*/  BRA `(.L_x_177) ;  /* 0xffffff9800dc7947 */ /* 0x000fea000383ffff */
.L_x_82:
[----:B-1----:R1:W2:Y:S02]  /*a3a0*/  SYNCS.PHASECHK.TRANS64.TRYWAIT P0, [R8+URZ+0xf0], R5 ;  /* 0x0000f005080075a7 */ /* 0x0022a400080011ff */
[----:B--2---:R-:W-:Y:S05]  /*a3b0*/  @!P0 NANOSLEEP.SYNCS 0x989680 ;  /* 0x009896800000895d */ /* 0x004fea0003900000 */
[----:B------:R-:W2:Y:S02]  /*a3c0*/  @!P0 SYNCS.PHASECHK.TRANS64 P0, [R8+URZ+0xf0], R5 ;  /* 0x0000f005080085a7 */ /* 0x000ea400080010ff */
[----:B--2---:R-:W-:Y:S05]  /*a3d0*/  @!P0 BRA `(.L_x_82) ;  /* 0xfffffffc00f08947 */ /* 0x004fea000383ffff */
[----:B------:R-:W-:Y:S05]  /*a3e0*/  BRA `(.L_x_178) ;  /* 0xffffffa000207947 */ /* 0x000fea000383ffff */
.L_x_85:
[----:B------:R-:W-:Y:S07]  /*a3f0*/  MOV R0, UR21 ;  /* 0x0000001500007c02 */ /* 0x000fee0008000f00 */
.L_x_179:
[----:B-1----:R1:W2:Y:S02]  /*a400*/  SYNCS.PHASECHK.TRANS64.TRYWAIT P1, [R0+URZ+0xe8], R5 ;  /* 0x0000e805000075a7 */ /* 0x0022a400080211ff */
[----:B--2---:R-:W-:Y:S05]  /*a410*/  @!P1 NANOSLEEP.SYNCS 0x989680 ;  /* 0x009896800000995d */ /* 0x004fea0003900000 */
[----:B------:R-:W2:Y:S02]  /*a420*/  @!P1 SYNCS.PHASECHK.TRANS64 P1, [R0+URZ+0xe8], R5 ;  /* 0x0000e805000095a7 */ /* 0x000ea400080210ff */
[----:B--2---:R-:W-:Y:S05]  /*a430*/  @!P1 BRA `(.L_x_179) ;  /* 0xfffffffc00f09947 */ /* 0x004fea000383ffff */
[----:B------:R-:W-:Y:S05]  /*a440*/  BRA `(.L_x_84) ;  /* 0xffffffa4009c7947 */ /* 0x000fea000383ffff */
.L_x_88:
[----:B-1----:R-:W-:Y:S07]  /*a450*/  MOV R5, UR21 ;  /* 0x0000001500057c02 */ /* 0x002fee0008000f00 */
.L_x_180:
[----:B-1----:R1:W2:Y:S02]  /*a460*/  SYNCS.PHASECHK.TRANS64.TRYWAIT P0, [R5+URZ+0xc0], R4 ;  /* 0x0000c004050075a7 */ /* 0x0022a400080011ff */
[----:B--2---:R-:W-:Y:S05]  /*a470*/  @!P0 NANOSLEEP.SYNCS 0x989680 ;  /* 0x009896800000895d */ /* 0x004fea0003900000 */
[----:B------:R-:W2:Y:S02]  /*a480*/  @!P0 SYNCS.PHASECHK.TRANS64 P0, [R5+URZ+0xc0], R4 ;  /* 0x0000c004050085a7 */ /* 0x000ea400080010ff */
[----:B--2---:R-:W-:Y:S05]  /*a490*/  @!P0 BRA `(.L_x_180) ;  /* 0xfffffffc00f08947 */ /* 0x004fea000383ffff */
[----:B------:R-:W-:Y:S05]  /*a4a0*/  BRA `(.L_x_181) ;  /* 0xffffffa400f47947 */ /* 0x000fea000383ffff */
.L_x_89:
[----:B------:R-:W-:Y:S07]  /*a4b0*/  MOV R5, UR21 ;  /* 0x0000001500057c02 */ /* 0x000fee0008000f00 */
.L_x_182:
[----:B-1----:R1:W2:Y:S02]  /*a4c0*/  SYNCS.PHASECHK.TRANS64.TRYWAIT P0, [R5+URZ+0xc8], R4 ;  /* 0x0000c804050075a7 */ /* 0x0022a400080011ff */
[----:B--2---:R-:W-:Y:S05]  /*a4d0*/  @!P0 NANOSLEEP.SYNCS 0x989680 ;  /* 0x009896800000895d */ /* 0x004fea0003900000 */
[----:B------:R-:W2:Y:S02]  /*a4e0*/  @!P0 SYNCS.PHASECHK.TRANS64 P0, [R5+URZ+0xc8], R4 ;  /* 0x0000c804050085a7 */ /* 0x000ea400080010ff */
[----:B--2---:R-:W-:Y:S05]  /*a4f0*/  @!P0 BRA `(.L_x_182) ;  /* 0xfffffffc00f08947 */ /* 0x004fea000383ffff */
[----:B------:R-:W-:Y:S05]  /*a500*/  BRA `(.L_x_183) ;  /* 0xffffffa8002c7947 */ /* 0x000fea000383ffff */
.L_x_90:
[----:B-1----:R-:W-:Y:S07]  /*a510*/  MOV R5, UR21 ;  /* 0x0000001500057c02 */ /* 0x002fee0008000f00 */
.L_x_184:
[----:B-1----:R1:W2:Y:S02]  /*a520*/  SYNCS.PHASECHK.TRANS64.TRYWAIT P0, [R5+URZ+0xd0], R4 ;  /* 0x0000d004050075a7 */ /* 0x0022a400080011ff */
[----:B--2---:R-:W-:Y:S05]  /*a530*/  @!P0 NANOSLEEP.SYNCS 0x989680 ;  /* 0x009896800000895d */ /* 0x004fea0003900000 */
[----:B------:R-:W2:Y:S02]  /*a540*/  @!P0 SYNCS.PHASECHK.TRANS64 P0, [R5+URZ+0xd0], R4 ;  /* 0x0000d004050085a7 */ /* 0x000ea400080010ff */
[----:B--2---:R-:W-:Y:S05]  /*a550*/  @!P0 BRA `(.L_x_184) ;  /* 0xfffffffc00f08947 */ /* 0x004fea000383ffff */
[----:B------:R-:W-:Y:S05]  /*a560*/  BRA `(.L_x_185) ;  /* 0xffffffa800707947 */ /* 0x000fea000383ffff */
.L_x_91:
[----:B-1----:R-:W-:Y:S07]  /*a570*/  MOV R5, UR21 ;  /* 0x0000001500057c02 */ /* 0x002fee0008000f00 */
.L_x_186:
[----:B-1----:R1:W2:Y:S02]  /*a580*/  SYNCS.PHASECHK.TRANS64.TRYWAIT P0, [R5+URZ+0xd8], R4 ;  /* 0x0000d804050075a7 */ /* 0x0022a400080011ff */
[----:B--2---:R-:W-:Y:S05]  /*a590*/  @!P0 NANOSLEEP.SYNCS 0x989680 ;  /* 0x009896800000895d */ /* 0x004fea0003900000 */
[----:B------:R-:W2:Y:S02]  /*a5a0*/  @!P0 SYNCS.PHASECHK.TRANS64 P0, [R5+URZ+0xd8], R4 ;  /* 0x0000d804050085a7 */ /* 0x000ea400080010ff */
[----:B--2---:R-:W-:Y:S05]  /*a5b0*/  @!P0 BRA `(.L_x_186) ;  /* 0xfffffffc00f08947 */ /* 0x004fea000383ffff */
[----:B------:R-:W-:Y:S05]  /*a5c0*/  BRA `(.L_x_187) ;  /* 0xffffffa800b87947 */ /* 0x000fea000383ffff */
.L_x_93:
[----:B------:R-:W-:-:S07]  /*a5d0*/  MOV R0, UR21 ;  /* 0x0000001500007c02 */ /* 0x000fce0008000f00 */
.L_x_188:
[----:B-1----:R1:W2:Y:S02]  /*a5e0*/  SYNCS.PHASECHK.TRANS64.TRYWAIT P0, [R0+URZ+0xc0], R3 ;  /* 0x0000c003000075a7 */ /* 0x0022a400080011ff */
[----:B--2---:R-:W-:Y:S05]  /*a5f0*/  @!P0 NANOSLEEP.SYNCS 0x989680 ;  /* 0x009896800000895d */ /* 0x004fea0003900000 */
[----:B------:R-:W2:Y:S02]  /*a600*/  @!P0 SYNCS.PHASECHK.TRANS64 P0, [R0+URZ+0xc0], R3 ;  /* 0x0000c003000085a7 */ /* 0x000ea400080010ff */
[----:B--2---:R-:W-:Y:S05]  /*a610*/  @!P0 BRA `(.L_x_188) ;  /* 0xfffffffc00f08947 */ /* 0x004fea000383ffff */
[----:B------:R-:W-:Y:S05]  /*a620*/  BRA `(.L_x_189) ;  /* 0xffffffac002c7947 */ /* 0x000fea000383ffff */
.L_x_94:
[----:B-1----:R-:W-:-:S07]  /*a630*/  MOV R0, UR21 ;  /* 0x0000001500007c02 */ /* 0x002fce0008000f00 */
.L_x_190:
[----:B-1----:R1:W2:Y:S02]  /*a640*/  SYNCS.PHASECHK.TRANS64.TRYWAIT P0, [R0+URZ+0xc8], R3 ;  /* 0x0000c803000075a7 */ /* 0x0022a400080011ff */
[----:B--2---:R-:W-:Y:S05]  /*a650*/  @!P0 NANOSLEEP.SYNCS 0x989680 ;  /* 0x009896800000895d */ /* 0x004fea0003900000 */
[----:B------:R-:W2:Y:S02]  /*a660*/  @!P0 SYNCS.PHASECHK.TRANS64 P0, [R0+URZ+0xc8], R3 ;  /* 0x0000c803000085a7 */ /* 0x000ea400080010ff */
[----:B--2---:R-:W-:Y:S05]  /*a670*/  @!P0 BRA `(.L_x_190) ;  /* 0xfffffffc00f08947 */ /* 0x004fea000383ffff */
[----:B------:R-:W-:Y:S05]  /*a680*/  BRA `(.L_x_191) ;  /* 0xffffffac001c7947 */ /* 0x000fea000383ffff */
.L_x_95:
[----:B-1----:R-:W-:-:S07]  /*a690*/  MOV R0, UR21 ;  /* 0x0000001500007c02 */ /* 0x002fce0008000f00 */
.L_x_192:
[----:B-1----:R1:W2:Y:S02]  /*a6a0*/  SYNCS.PHASECHK.TRANS64.TRYWAIT P0, [R0+URZ+0xd0], R3 ;  /* 0x0000d003000075a7 */ /* 0x0022a400080011ff */
[----:B--2---:R-:W-:Y:S05]  /*a6b0*/  @!P0 NANOSLEEP.SYNCS 0x989680 ;  /* 0x009896800000895d */ /* 0x004fea0003900000 */
[----:B------:R-:W2:Y:S02]  /*a6c0*/  @!P0 SYNCS.PHASECHK.TRANS64 P0, [R0+URZ+0xd0], R3 ;  /* 0x0000d003000085a7 */ /* 0x000ea400080010ff */
[----:B--2---:R-:W-:Y:S05]  /*a6d0*/  @!P0 BRA `(.L_x_192) ;  /* 0xfffffffc00f08947 */ /* 0x004fea000383ffff */
[----:B------:R-:W-:Y:S05]  /*a6e0*/  BRA `(.L_x_193) ;  /* 0xffffffac000c7947 */ /* 0x000fea000383ffff */
.L_x_97:
[----:B-1----:R1:W2:Y:S02]  /*a6f0*/  SYNCS.PHASECHK.TRANS64.TRYWAIT P0, [R3+URZ+0xf0], R0 ;  /* 0x0000f000030075a7 */ /* 0x0022a400080011ff */
[----:B--2---:R-:W-:Y:S05]  /*a700*/  @!P0 NANOSLEEP.SYNCS 0x989680 ;  /* 0x009896800000895d */ /* 0x004fea0003900000 */
[----:B------:R-:W2:Y:S02]  /*a710*/  @!P0 SYNCS.PHASECHK.TRANS64 P0, [R3+URZ+0xf0], R0 ;  /* 0x0000f000030085a7 */ /* 0x000ea400080010ff */
[----:B--2---:R-:W-:Y:S05]  /*a720*/  @!P0 BRA `(.L_x_97) ;  /* 0xfffffffc00f08947 */ /* 0x004fea000383ffff */
[----:B------:R-:W-:Y:S05]  /*a730*/  BRA `(.L_x_194) ;  /* 0xffffffac00dc7947 */ /* 0x000fea000383ffff */
.L_x_108:
[----:B--2---:R2:W1:Y:S02]  /*a740*/  SYNCS.PHASECHK.TRANS64.TRYWAIT P1, [R2+URZ+0xa0], R3 ;  /* 0x0000a003020075a7 */ /* 0x00446400080211ff */
[----:B-1----:R-:W-:Y:S05]  /*a750*/  @!P1 NANOSLEEP.SYNCS 0x989680 ;  /* 0x009896800000995d */ /* 0x002fea0003900000 */
[----:B------:R-:W1:Y:S02]  /*a760*/  @!P1 SYNCS.PHASECHK.TRANS64 P1, [R2+URZ+0xa0], R3 ;  /* 0x0000a003020095a7 */ /* 0x000e6400080210ff */
[----:B-1----:R-:W-:Y:S05]  /*a770*/  @!P1 BRA `(.L_x_108) ;  /* 0xfffffffc00f09947 */ /* 0x002fea000383ffff */
[----:B------:R-:W-:Y:S05]  /*a780*/  BRA `(.L_x_107) ;  /* 0xffffffbc00547947 */ /* 0x000fea000383ffff */
.L_x_110:
[----:B--2---:R2:W4:Y:S02]  /*a790*/  SYNCS.PHASECHK.TRANS64.TRYWAIT P0, [R71+URZ+0x110], R4 ;  /* 0x00011004470075a7 */ /* 0x00452400080011ff */
[----:B----4-:R-:W-:Y:S05]  /*a7a0*/  @!P0 NANOSLEEP.SYNCS 0x989680 ;  /* 0x009896800000895d */ /* 0x010fea0003900000 */
[----:B------:R-:W4:Y:S02]  /*a7b0*/  @!P0 SYNCS.PHASECHK.TRANS64 P0, [R71+URZ+0x110], R4 ;  /* 0x00011004470085a7 */ /* 0x000f2400080010ff */
[----:B----4-:R-:W-:Y:S05]  /*a7c0*/  @!P0 BRA `(.L_x_110) ;  /* 0xfffffffc00f08947 */ /* 0x010fea000383ffff */
[----:B------:R-:W-:Y:S05]  /*a7d0*/  BRA `(.L_x_109) ;  /* 0xffffffbc00a47947 */ /* 0x000fea000383ffff */
.L_x_118:
[----:B---3--:R3:W4:Y:S02]  /*a7e0*/  SYNCS.PHASECHK.TRANS64.TRYWAIT P0, [R112+URZ+0xa0], R3 ;  /* 0x0000a003700075a7 */ /* 0x00872400080011ff */
[----:B----4-:R-:W-:Y:S05]  /*a7f0*/  @!P0 NANOSLEEP.SYNCS 0x989680 ;  /* 0x009896800000895d */ /* 0x010fea0003900000 */
[----:B------:R-:W4:Y:S02]  /*a800*/  @!P0 SYNCS.PHASECHK.TRANS64 P0, [R112+URZ+0xa0], R3 ;  /* 0x0000a003700085a7 */ /* 0x000f2400080010ff */
[----:B----4-:R-:W-:Y:S05]  /*a810*/  @!P0 BRA `(.L_x_118) ;  /* 0xfffffffc00f08947 */ /* 0x010fea000383ffff */
[----:B------:R-:W-:Y:S05]  /*a820*/  BRA `(.L_x_117) ;  /* 0xffffffc800987947 */ /* 0x000fea000383ffff */
.L_x_126:
[----:B---3--:R3:W4:Y:S02]  /*a830*/  SYNCS.PHASECHK.TRANS64.TRYWAIT P0, [R112+URZ+0xa0], R5 ;  /* 0x0000a005700075a7 */ /* 0x00872400080011ff */
[----:B----4-:R-:W-:Y:S05]  /*a840*/  @!P0 NANOSLEEP.SYNCS 0x989680 ;  /* 0x009896800000895d */ /* 0x010fea0003900000 */
[----:B------:R-:W4:Y:S02]  /*a850*/  @!P0 SYNCS.PHASECHK.TRANS64 P0, [R112+URZ+0xa0], R5 ;  /* 0x0000a005700085a7 */ /* 0x000f2400080010ff */
[----:B----4-:R-:W-:Y:S05]  /*a860*/  @!P0 BRA `(.L_x_126) ;  /* 0xfffffffc00f08947 */ /* 0x010fea000383ffff */
[----:B------:R-:W-:Y:S05]  /*a870*/  BRA `(.L_x_125) ;  /* 0xffffffd400d87947 */ /* 0x000fea000383ffff */
.L_x_134:
[----:B---3--:R3:W4:Y:S02]  /*a880*/  SYNCS.PHASECHK.TRANS64.TRYWAIT P0, [R102+URZ+0xa0], R3 ;  /* 0x0000a003660075a7 */ /* 0x00872400080011ff */
[----:B----4-:R-:W-:Y:S05]  /*a890*/  @!P0 NANOSLEEP.SYNCS 0x989680 ;  /* 0x009896800000895d */ /* 0x010fea0003900000 */
[----:B------:R-:W4:Y:S02]  /*a8a0*/  @!P0 SYNCS.PHASECHK.TRANS64 P0, [R102+URZ+0xa0], R3 ;  /* 0x0000a003660085a7 */ /* 0x000f2400080010ff */
[----:B----4-:R-:W-:Y:S05]  /*a8b0*/  @!P0 BRA `(.L_x_134) ;  /* 0xfffffffc00f08947 */ /* 0x010fea000383ffff */
[----:B------:R-:W-:Y:S05]  /*a8c0*/  BRA `(.L_x_133) ;  /* 0xffffffe400247947 */ /* 0x000fea000383ffff */
        .weak           $__internal_0_$__cuda_sm10x_tcgen05_guardrail_trap_col_being_dealloced_not_returned_by_alloc
        .type           $__internal_0_$__cuda_sm10x_tcgen05_guardrail_trap_col_being_dealloced_not_returned_by_alloc,@function
        .size           $__internal_0_$__cuda_sm10x_tcgen05_guardrail_trap_col_being_dealloced_not_returned_by_alloc,($__internal_1_$__cuda_sm10x_tcgen05_guardrail_trap_phase_invalid_during_alloc - $__internal_0_$__cuda_sm10x_tcgen05_guardrail_trap_col_being_dealloced_not_returned_by_alloc)
$__internal_0_$__cuda_sm10x_tcgen05_guardrail_trap_col_being_dealloced_not_returned_by_alloc:
[----:B------:R-:W-:Y:S05]  /*a8d0*/  BPT.TRAP 0x1 ;  /* 0x000000040000795c */ /* 0x000fea0000300000 */
[----:B------:R-:W-:-:S04]  /*a8e0*/  HFMA2 R3, -RZ, RZ, 0, 0 ;  /* 0x00000000ff037431 */ /* 0x000fc800000001ff */
[----:B------:R-:W-:Y:S05]  /*a8f0*/  RET.REL.NODEC R2 `(_ZN7cutlass13device_kernelINS_4gemm6kernel13GemmUniversalIN4cute5tupleIJiiiiEEENS1_10collective13CollectiveMmaINS1_35MainloopSm100TmaUmmaWarpSpecializedILi10ELi2ELi4ENS5_IJNS4_1CILi2EEENSA_ILi1EEESC_EEEEENS5_IJNSA_ILi64EEENSA_ILi256EEESF_EEENS_12float_e5m2_tENS5_IJlSC_lEEESI_SJ_NS4_8TiledMMAINS4_8MMA_AtomIJNS4_10MMA_TraitsINS4_19SM100_MMA_F8F6F4_SSEJSI_SI_fSF_SG_NS4_17integral_constantINS4_4UMMA5MajorELSQ_0EEESR_NSO_INSP_7ScaleInELSS_0EEEST_EEEEEENS4_6LayoutINS5_IJSC_SC_SC_EEENS5_IJNSA_ILi0EEESY_SY_EEEEENS5_IJNS4_10UnderscoreES11_S11_EEEEENS4_13SM90_TMA_LOADENS4_14ComposedLayoutINS4_7SwizzleILi2ELi4ELi3EEENS4_18smem_ptr_flag_bitsILi8EEENSW_INS5_IJNSA_ILi8EEESF_EEENS5_IJSF_SC_EEEEEEEvNS4_8identityENS4_23SM90_TMA_LOAD_MULTICASTES1E_vS1F_EENS_8epilogue10collective18CollectiveEpilogueINS1I_23Sm100TmaWarpSpecializedILi4ELi2ELi32ELb0ELb0EEEJSH_NS5_IJNSW_ISF_SC_EES1N_EEESI_SJ_SI_SJ_NS1I_6fusion15FusionCallbacksIS1M_NS1P_17LinearCombinationISI_fSI_fLNS_15FloatRoundStyleE2EEESH_S1O_JEEENS4_5SM1004TMEM4LOAD26SM100_TMEM_LOAD_16dp32b32xES14_S1E_NS4_39AutoVectorizingCopyWithAssumedAlignmentILi128EEENS4_14SM90_TMA_STOREES1E_S20_S20_EEEvvEEEEvNT_6ParamsE) ;  /* 0xffffff5402c07950 */ /* 0x000fea0003c3ffff */
        .weak           $__internal_1_$__cuda_sm10x_tcgen05_guardrail_trap_phase_invalid_during_alloc
        .type           $__internal_1_$__cuda_sm10x_tcgen05_guardrail_trap_phase_invalid_during_alloc,@function
        .size           $__internal_1_$__cuda_sm10x_tcgen05_guardrail_trap_phase_invalid_during_alloc,($__internal_2_$__cuda_sm10x_tcgen05_guardrail_trap_unallocated_columns_being_dealloced - $__internal_1_$__cuda_sm10x_tcgen05_guardrail_trap_phase_invalid_during_alloc)
$__internal_1_$__cuda_sm10x_tcgen05_guardrail_trap_phase_invalid_during_alloc:
[----:B------:R-:W-:Y:S05]  /*a900*/  BPT.TRAP 0x1 ;  /* 0x000000040000795c */ /* 0x000fea0000300000 */
[----:B------:R-:W-:-:S04]  /*a910*/  MOV R5, 0x0 ;  /* 0x0000000000057802 */ /* 0x000fc80000000f00 */
[----:B------:R-:W-:Y:S05]  /*a920*/  RET.REL.NODEC R4 `(_ZN7cutlass13device_kernelINS_4gemm6kernel13GemmUniversalIN4cute5tupleIJiiiiEEENS1_10collective13CollectiveMmaINS1_35MainloopSm100TmaUmmaWarpSpecializedILi10ELi2ELi4ENS5_IJNS4_1CILi2EEENSA_ILi1EEESC_EEEEENS5_IJNSA_ILi64EEENSA_ILi256EEESF_EEENS_12float_e5m2_tENS5_IJlSC_lEEESI_SJ_NS4_8TiledMMAINS4_8MMA_AtomIJNS4_10MMA_TraitsINS4_19SM100_MMA_F8F6F4_SSEJSI_SI_fSF_SG_NS4_17integral_constantINS4_4UMMA5MajorELSQ_0EEESR_NSO_INSP_7ScaleInELSS_0EEEST_EEEEEENS4_6LayoutINS5_IJSC_SC_SC_EEENS5_IJNSA_ILi0EEESY_SY_EEEEENS5_IJNS4_10UnderscoreES11_S11_EEEEENS4_13SM90_TMA_LOADENS4_14ComposedLayoutINS4_7SwizzleILi2ELi4ELi3EEENS4_18smem_ptr_flag_bitsILi8EEENSW_INS5_IJNSA_ILi8EEESF_EEENS5_IJSF_SC_EEEEEEEvNS4_8identityENS4_23SM90_TMA_LOAD_MULTICASTES1E_vS1F_EENS_8epilogue10collective18CollectiveEpilogueINS1I_23Sm100TmaWarpSpecializedILi4ELi2ELi32ELb0ELb0EEEJSH_NS5_IJNSW_ISF_SC_EES1N_EEESI_SJ_SI_SJ_NS1I_6fusion15FusionCallbacksIS1M_NS1P_17LinearCombinationISI_fSI_fLNS_15FloatRoundStyleE2EEESH_S1O_JEEENS4_5SM1004TMEM4LOAD26SM100_TMEM_LOAD_16dp32b32xES14_S1E_NS4_39AutoVectorizingCopyWithAssumedAlignmentILi128EEENS4_14SM90_TMA_STOREES1E_S20_S20_EEEvvEEEEvNT_6ParamsE) ;  /* 0xffffff5404b47950 */ /* 0x000fea0003c3ffff */
        .weak           $__internal_2_$__cuda_sm10x_tcgen05_guardrail_trap_unallocated_columns_being_dealloced
        .type           $__internal_2_$__cuda_sm10x_tcgen05_guardrail_trap_unallocated_columns_being_dealloced,@function
        .size           $__internal_2_$__cuda_sm10x_tcgen05_guardrail_trap_unallocated_columns_being_dealloced,(.L_x_196 - $__internal_2_$__cuda_sm10x_tcgen05_guardrail_trap_unallocated_columns_being_dealloced)
$__internal_2_$__cuda_sm10x_tcgen05_guardrail_trap_unallocated_columns_being_dealloced:
[----:B------:R-:W-:Y:S05]  /*a930*/  BPT.TRAP 0x1 ;  /* 0x000000040000795c */ /* 0x000fea0000300000 */
[----:B------:R-:W-:-:S04]  /*a940*/  HFMA2 R3, -RZ, RZ, 0, 0 ;  /* 0x00000000ff037431 */ /* 0x000fc800000001ff */
[----:B------:R-:W-:Y:S05]  /*a950*/  RET.REL.NODEC R2 `(_ZN7cutlass13device_kernelINS_4gemm6kernel13GemmUniversalIN4cute5tupleIJiiiiEEENS1_10collective13CollectiveMmaINS1_35MainloopSm100TmaUmmaWarpSpecializedILi10ELi2ELi4ENS5_IJNS4_1CILi2EEENSA_ILi1EEESC_EEEEENS5_IJNSA_ILi64EEENSA_ILi256EEESF_EEENS_12float_e5m2_tENS5_IJlSC_lEEESI_SJ_NS4_8TiledMMAINS4_8MMA_AtomIJNS4_10MMA_TraitsINS4_19SM100_MMA_F8F6F4_SSEJSI_SI_fSF_SG_NS4_17integral_constantINS4_4UMMA5MajorELSQ_0EEESR_NSO_INSP_7ScaleInELSS_0EEEST_EEEEEENS4_6LayoutINS5_IJSC_SC_SC_EEENS5_IJNSA_ILi0EEESY_SY_EEEEENS5_IJNS4_10UnderscoreES11_S11_EEEEENS4_13SM90_TMA_LOADENS4_14ComposedLayoutINS4_7SwizzleILi2ELi4ELi3EEENS4_18smem_ptr_flag_bitsILi8EEENSW_INS5_IJNSA_ILi8EEESF_EEENS5_IJSF_SC_EEEEEEEvNS4_8identityENS4_23SM90_TMA_LOAD_MULTICASTES1E_vS1F_EENS_8epilogue10collective18CollectiveEpilogueINS1I_23Sm100TmaWarpSpecializedILi4ELi2ELi32ELb0ELb0EEEJSH_NS5_IJNSW_ISF_SC_EES1N_EEESI_SJ_SI_SJ_NS1I_6fusion15FusionCallbacksIS1M_NS1P_17LinearCombinationISI_fSI_fLNS_15FloatRoundStyleE2EEESH_S1O_JEEENS4_5SM1004TMEM4LOAD26SM100_TMEM_LOAD_16dp32b32xES14_S1E_NS4_39AutoVectorizingCopyWithAssumedAlignmentILi128EEENS4_14SM90_TMA_STOREES1E_S20_S20_EEEvvEEEEvNT_6ParamsE) ;  /* 0xffffff5402a87950 */ /* 0x000fea0003c3ffff */
.L_x_195:
[----:B------:R-:W-:-:S00]  /*a960*/  BRA `(.L_x_195) ;  /* 0xfffffffc00fc7947 */ /* 0x000fc0000383ffff */
[----:B------:R-:W-:-:S00]  /*a970*/  NOP ;  /* 0x0000000000007918 */ /* 0x000fc00000000000 */
        /* <DEDUP_REMOVED lines=8> */
.L_x_196:


//--------------------- .nv.global.init           --------------------------
	.section	.nv.global.init,"aw",@progbits
.nv.global.init:
	.type		$str$27,@object
	.size		$str$27,($str$28 - $str$27)
$str$27:
        /*0000*/ 	.byte	0x28, 0x61, 0x64, 0x64, 0x72, 0x65, 0x73, 0x73, 0x20, 0x26, 0x20, 0x6d, 0x61, 0x73, 0x6b, 0x29
        /*0010*/ 	.byte	0x20, 0x3d, 0x3d, 0x20, 0x30, 0x00
	.type		$str$28,@object
	.size		$str$28,($str$26 - $str$28)
$str$28:
        /*0016*/ 	.byte	0x2f, 0x74, 0x6d, 0x70, 0x2f, 0x63, 0x75, 0x74, 0x6c, 0x61, 0x73, 0x73, 0x5f, 0x73, 0x77, 0x65
        /*0026*/ 	.byte	0x65, 0x70, 0x5f, 0x73, 0x72, 0x63, 0x2f, 0x69, 0x6e, 0x63, 0x6c, 0x75, 0x64, 0x65, 0x2f, 0x63
        /*0036*/ 	.byte	0x75, 0x74, 0x65, 0x2f, 0x70, 0x6f, 0x69, 0x6e, 0x74, 0x65, 0x72, 0x5f, 0x66, 0x6c, 0x61, 0x67
        /*0046*/ 	.byte	0x67, 0x65, 0x64, 0x2e, 0x68, 0x70, 0x70, 0x00
	.type		$str$26,@object
	.size		$str$26,($str$25 - $str$26)
$str$26:
        /*004e*/ 	.byte	0x2f, 0x74, 0x6d, 0x70, 0x2f, 0x63, 0x75, 0x74, 0x6c, 0x61, 0x73, 0x73, 0x5f, 0x73, 0x77, 0x65
        /*005e*/ 	.byte	0x65, 0x70, 0x5f, 0x73, 0x72, 0x63, 0x2f, 0x69, 0x6e, 0x63, 0x6c, 0x75, 0x64, 0x65, 0x2f, 0x63
        /*006e*/ 	.byte	0x75, 0x74, 0x65, 0x2f, 0x61, 0x74, 0x6f, 0x6d, 0x2f, 0x63, 0x6f, 0x70, 0x79, 0x5f, 0x74, 0x72
        /*007e*/ 	.byte	0x61, 0x69, 0x74, 0x73, 0x5f, 0x73, 0x6d, 0x31, 0x30, 0x30, 0x2e, 0x68, 0x70, 0x70, 0x00
	.type		$str$25,@object
	.size		$str$25,(__unnamed_1 - $str$25)
$str$25:
        /*008d*/ 	.byte	0x28, 0x28, 0x75, 0x69, 0x6e, 0x74, 0x33, 0x32, 0x5f, 0x74, 0x28, 0x74, 0x68, 0x72, 0x65, 0x61
        /*009d*/ 	.byte	0x64, 0x49, 0x64, 0x78, 0x2e, 0x78, 0x29, 0x20, 0x2f, 0x20, 0x33, 0x32, 0x29, 0x20, 0x25, 0x20
        /*00ad*/ 	.byte	0x34, 0x29, 0x20, 0x3d, 0x3d, 0x20, 0x28, 0x28, 0x28, 0x74, 0x6d, 0x65, 0x6d, 0x5f, 0x61, 0x64
        /*00bd*/ 	.byte	0x64, 0x72, 0x20, 0x3e, 0x3e, 0x20, 0x31, 0x36, 0x29, 0x20, 0x2f, 0x20, 0x33, 0x32, 0x29, 0x20
        /*00cd*/ 	.byte	0x25, 0x20, 0x34, 0x29, 0x00
	.type		__unnamed_1,@object
	.size		__unnamed_1,(__unnamed_2 - __unnamed_1)
__unnamed_1:
        /*00d2*/ 	.byte	0x61, 0x75, 0x74, 0x6f, 0x20, 0x63, 0x75, 0x74, 0x65, 0x3a, 0x3a, 0x61, 0x73, 0x5f, 0x70, 0x6f
        /* <DEDUP_REMOVED lines=24> */
        /*0262*/ 	.byte	0x3c, 0x34, 0x30, 0x39, 0x36, 0x3e, 0x3e, 0x3e, 0x3e, 0x5d, 0x00
	.type		__unnamed_2,@object
	.size		__unnamed_2,(__unnamed_3 - __unnamed_2)
__unnamed_2:
        /* <DEDUP_REMOVED lines=26> */
	.type		__unnamed_3,@object
	.size		__unnamed_3,(.L_3 - __unnamed_3)
__unnamed_3:
        /* <DEDUP_REMOVED lines=40> */
        /*0688*/ 	.byte	0x74, 0x65, 0x3a, 0x3a, 0x43, 0x3c, 0x30, 0x3e, 0x3e, 0x3e, 0x3e, 0x5d, 0x00
.L_3:


//--------------------- .nv.shared._ZN7cutlass13device_kernelINS_4gemm6kernel13GemmUniversalIN4cute5tupleIJiiiiEEENS1_10collective13CollectiveMmaINS1_35MainloopSm100TmaUmmaWarpSpecializedILi10ELi2ELi4ENS5_IJNS4_1CILi2EEENSA_ILi1EEESC_EEEEENS5_IJNSA_ILi64EEENSA_ILi256EEESF_EEENS_12float_e5m2_tENS5_IJlSC_lEEESI_SJ_NS4_8TiledMMAINS4_8MMA_AtomIJNS4_10MMA_TraitsINS4_19SM100_MMA_F8F6F4_SSEJSI_SI_fSF_SG_NS4_17integral_constantINS4_4UMMA5MajorELSQ_0EEESR_NSO_INSP_7ScaleInELSS_0EEEST_EEEEEENS4_6LayoutINS5_IJSC_SC_SC_EEENS5_IJNSA_ILi0EEESY_SY_EEEEENS5_IJNS4_10UnderscoreES11_S11_EEEEENS4_13SM90_TMA_LOADENS4_14ComposedLayoutINS4_7SwizzleILi2ELi4ELi3EEENS4_18smem_ptr_flag_bitsILi8EEENSW_INS5_IJNSA_ILi8EEESF_EEENS5_IJSF_SC_EEEEEEEvNS4_8identityENS4_23SM90_TMA_LOAD_MULTICASTES1E_vS1F_EENS_8epilogue10collective18CollectiveEpilogueINS1I_23Sm100TmaWarpSpecializedILi4ELi2ELi32ELb0ELb0EEEJSH_NS5_IJNSW_ISF_SC_EES1N_EEESI_SJ_SI_SJ_NS1I_6fusion15FusionCallbacksIS1M_NS1P_17LinearCombinationISI_fSI_fLNS_15FloatRoundStyleE2EEESH_S1O_JEEENS4_5SM1004TMEM4LOAD26SM100_TMEM_LOAD_16dp32b32xES14_S1E_NS4_39AutoVectorizingCopyWithAssumedAlignmentILi128EEENS4_14SM90_TMA_STOREES1E_S20_S20_EEEvvEEEEvNT_6ParamsE --------------------------
	.section	.nv.shared._ZN7cutlass13device_kernelINS_4gemm6kernel13GemmUniversalIN4cute5tupleIJiiiiEEENS1_10collective13CollectiveMmaINS1_35MainloopSm100TmaUmmaWarpSpecializedILi10ELi2ELi4ENS5_IJNS4_1CILi2EEENSA_ILi1EEESC_EEEEENS5_IJNSA_ILi64EEENSA_ILi256EEESF_EEENS_12float_e5m2_tENS5_IJlSC_lEEESI_SJ_NS4_8TiledMMAINS4_8MMA_AtomIJNS4_10MMA_TraitsINS4_19SM100_MMA_F8F6F4_SSEJSI_SI_fSF_SG_NS4_17integral_constantINS4_4UMMA5MajorELSQ_0EEESR_NSO_INSP_7ScaleInELSS_0EEEST_EEEEEENS4_6LayoutINS5_IJSC_SC_SC_EEENS5_IJNSA_ILi0EEESY_SY_EEEEENS5_IJNS4_10UnderscoreES11_S11_EEEEENS4_13SM90_TMA_LOADENS4_14ComposedLayoutINS4_7SwizzleILi2ELi4ELi3EEENS4_18smem_ptr_flag_bitsILi8EEENSW_INS5_IJNSA_ILi8EEESF_EEENS5_IJSF_SC_EEEEEEEvNS4_8identityENS4_23SM90_TMA_LOAD_MULTICASTES1E_vS1F_EENS_8epilogue10collective18CollectiveEpilogueINS1I_23Sm100TmaWarpSpecializedILi4ELi2ELi32ELb0ELb0EEEJSH_NS5_IJNSW_ISF_SC_EES1N_EEESI_SJ_SI_SJ_NS1I_6fusion15FusionCallbacksIS1M_NS1P_17LinearCombinationISI_fSI_fLNS_15FloatRoundStyleE2EEESH_S1O_JEEENS4_5SM1004TMEM4LOAD26SM100_TMEM_LOAD_16dp32b32xES14_S1E_NS4_39AutoVectorizingCopyWithAssumedAlignmentILi128EEENS4_14SM90_TMA_STOREES1E_S20_S20_EEEvvEEEEvNT_6ParamsE,"aw",@nobits
	.sectionflags	@""
	.align	16
	.zero		1024


//--------------------- .nv.shared.reserved.0     --------------------------
	.section	.nv.shared.reserved.0,"aw",@nobits
	.weak		__nv_reservedSMEM_offset_0_alias
	.size		__nv_reservedSMEM_offset_0_alias, 0, 64
	.other		__nv_reservedSMEM_offset_0_alias,@"STO_CUDA_RESERVED_SHARED STV_DEFAULT"
__nv_reservedSMEM_offset_0_alias:
	.zero		0
.nv.shared.reserved.0:
	.zero		64
	.weak		__nv_reservedSMEM_tcgen05_partition
	.type		__nv_reservedSMEM_tcgen05_partition,@object
	.size		__nv_reservedSMEM_tcgen05_partition,(.L_0 - __nv_reservedSMEM_tcgen05_partition)
__nv_reservedSMEM_tcgen05_partition:
	.zero		32
.L_0:


//--------------------- .nv.global                --------------------------
	.section	.nv.global,"aw",@nobits
.nv.global:
	.type		_ZN40_INTERNAL_5e7c0639_4_k_cu_6b394113_334074cute1_E,@object
	.size		_ZN40_INTERNAL_5e7c0639_4_k_cu_6b394113_334074cute1_E,(_ZN40_INTERNAL_5e7c0639_4_k_cu_6b394113_334074cuda3std3__45__cpo6cbeginE - _ZN40_INTERNAL_5e7c0639_4_k_cu_6b394113_334074cute1_E)
_ZN40_INTERNAL_5e7c0639_4_k_cu_6b394113_334074cute1_E:
	.zero		1
	.type		_ZN40_INTERNAL_5e7c0639_4_k_cu_6b394113_334074cuda3std3__45__cpo6cbeginE,@object
	.size		_ZN40_INTERNAL_5e7c0639_4_k_cu_6b394113_334074cuda3std3__45__cpo6cbeginE,(_ZN40_INTERNAL_5e7c0639_4_k_cu_6b394113_334074cuda3std3__48in_placeE - _ZN40_INTERNAL_5e7c0639_4_k_cu_6b394113_334074cuda3std3__45__cpo6cbeginE)
_ZN40_INTERNAL_5e7c0639_4_k_cu_6b394113_334074cuda3std3__45__cpo6cbeginE:
	.zero		1
	.type		_ZN40_INTERNAL_5e7c0639_4_k_cu_6b394113_334074cuda3std3__48in_placeE,@object
	.size		_ZN40_INTERNAL_5e7c0639_4_k_cu_6b394113_334074cuda3std3__48in_placeE,(_ZN40_INTERNAL_5e7c0639_4_k_cu_6b394113_334074cuda3std6ranges3__45__cpo9iter_moveE - _ZN40_INTERNAL_5e7c0639_4_k_cu_6b394113_334074cuda3std3__48in_placeE)
_ZN40_INTERNAL_5e7c0639_4_k_cu_6b394113_334074cuda3std3__48in_placeE:
	.zero		1
	.type		_ZN40_INTERNAL_5e7c0639_4_k_cu_6b394113_334074cuda3std6ranges3__45__cpo9iter_moveE,@object
	.size		_ZN40_INTERNAL_5e7c0639_4_k_cu_6b394113_334074cuda3std6ranges3__45__cpo9iter_moveE,(_ZN40_INTERNAL_5e7c0639_4_k_cu_6b394113_334074cuda3std3__45__cpo5beginE - _ZN40_INTERNAL_5e7c0639_4_k_cu_6b394113_334074cuda3std6ranges3__45__cpo9iter_moveE)
_ZN40_INTERNAL_5e7c0639_4_k_cu_6b394113_334074cuda3std6ranges3__45__cpo9iter_moveE:
	.zero		1
	.type		_ZN40_INTERNAL_5e7c0639_4_k_cu_6b394113_334074cuda3std3__45__cpo5beginE,@object
	.size		_ZN40_INTERNAL_5e7c0639_4_k_cu_6b394113_334074cuda3std3__45__cpo5beginE,(_ZN40_INTERNAL_5e7c0639_4_k_cu_6b394113_334074cuda3std3__442_GLOBAL__N__5e7c0639_4_k_cu_6b394113_334076ignoreE - _ZN40_INTERNAL_5e7c0639_4_k_cu_6b394113_334074cuda3std3__45__cpo5beginE)
_ZN40_INTERNAL_5e7c0639_4_k_cu_6b394113_334074cuda3std3__45__cpo5beginE:
	.zero		1
	.type		_ZN40_INTERNAL_5e7c0639_4_k_cu_6b394113_334074cuda3std3__442_GLOBAL__N__5e7c0639_4_k_cu_6b394113_334076ignoreE,@object
	.size		_ZN40_INTERNAL_5e7c0639_4_k_cu_6b394113_334074cuda3std3__442_GLOBAL__N__5e7c0639_4_k_cu_6b394113_334076ignoreE,(_ZN40_INTERNAL_5e7c0639_4_k_cu_6b394113_334074cute7productE - _ZN40_INTERNAL_5e7c0639_4_k_cu_6b394113_334074cuda3std3__442_GLOBAL__N__5e7c0639_4_k_cu_6b394113_334076ignoreE)
_ZN40_INTERNAL_5e7c0639_4_k_cu_6b394113_334074cuda3std3__442_GLOBAL__N__5e7c0639_4_k_cu_6b394113_334076ignoreE:
	.zero		1
	.type		_ZN40_INTERNAL_5e7c0639_4_k_cu_6b394113_334074cute7productE,@object
	.size		_ZN40_INTERNAL_5e7c0639_4_k_cu_6b394113_334074cute7productE,(_ZN40_INTERNAL_5e7c0639_4_k_cu_6b394113_334074cuda3std3__45__cpo3endE - _ZN40_INTERNAL_5e7c0639_4_k_cu_6b394113_334074cute7productE)
_ZN40_INTERNAL_5e7c0639_4_k_cu_6b394113_334074cute7productE:
	.zero		1
	.type		_ZN40_INTERNAL_5e7c0639_4_k_cu_6b394113_334074cuda3std3__45__cpo3endE,@object
	.size		_ZN40_INTERNAL_5e7c0639_4_k_cu_6b394113_334074cuda3std3__45__cpo3endE,(_ZN40_INTERNAL_5e7c0639_4_k_cu_6b394113_334074cuda3std3__419piecewise_constructE - _ZN40_INTERNAL_5e7c0639_4_k_cu_6b394113_334074cuda3std3__45__cpo3endE)
_ZN40_INTERNAL_5e7c0639_4_k_cu_6b394113_334074cuda3std3__45__cpo3endE:
	.zero		1
	.type		_ZN40_INTERNAL_5e7c0639_4_k_cu_6b394113_334074cuda3std3__419piecewise_constructE,@object
	.size		_ZN40_INTERNAL_5e7c0639_4_k_cu_6b394113_334074cuda3std3__419piecewise_constructE,(_ZN40_INTERNAL_5e7c0639_4_k_cu_6b394113_334074cuda3std3__45__cpo4cendE - _ZN40_INTERNAL_5e7c0639_4_k_cu_6b394113_334074cuda3std3__419piecewise_constructE)
_ZN40_INTERNAL_5e7c0639_4_k_cu_6b394113_334074cuda3std3__419piecewise_constructE:
	.zero		1
	.type		_ZN40_INTERNAL_5e7c0639_4_k_cu_6b394113_334074cuda3std3__45__cpo4cendE,@object
	.size		_ZN40_INTERNAL_5e7c0639_4_k_cu_6b394113_334074cuda3std3__45__cpo4cendE,(_ZN40_INTERNAL_5e7c0639_4_k_cu_6b394113_334074cuda3std6ranges3__45__cpo4swapE - _ZN40_INTERNAL_5e7c0639_4_k_cu_6b394113_334074cuda3std3__45__cpo4cendE)
_ZN40_INTERNAL_5e7c0639_4_k_cu_6b394113_334074cuda3std3__45__cpo4cendE:
	.zero		1
	.type		_ZN40_INTERNAL_5e7c0639_4_k_cu_6b394113_334074cuda3std6ranges3__45__cpo4swapE,@object
	.size		_ZN40_INTERNAL_5e7c0639_4_k_cu_6b394113_334074cuda3std6ranges3__45__cpo4swapE,(.L_11 - _ZN40_INTERNAL_5e7c0639_4_k_cu_6b394113_334074cuda3std6ranges3__45__cpo4swapE)
_ZN40_INTERNAL_5e7c0639_4_k_cu_6b394113_334074cuda3std6ranges3__45__cpo4swapE:
	.zero		1
.L_11:


//--------------------- .nv.constant0._ZN7cutlass13device_kernelINS_4gemm6kernel13GemmUniversalIN4cute5tupleIJiiiiEEENS1_10collective13CollectiveMmaINS1_35MainloopSm100TmaUmmaWarpSpecializedILi10ELi2ELi4ENS5_IJNS4_1CILi2EEENSA_ILi1EEESC_EEEEENS5_IJNSA_ILi64EEENSA_ILi256EEESF_EEENS_12float_e5m2_tENS5_IJlSC_lEEESI_SJ_NS4_8TiledMMAINS4_8MMA_AtomIJNS4_10MMA_TraitsINS4_19SM100_MMA_F8F6F4_SSEJSI_SI_fSF_SG_NS4_17integral_constantINS4_4UMMA5MajorELSQ_0EEESR_NSO_INSP_7ScaleInELSS_0EEEST_EEEEEENS4_6LayoutINS5_IJSC_SC_SC_EEENS5_IJNSA_ILi0EEESY_SY_EEEEENS5_IJNS4_10UnderscoreES11_S11_EEEEENS4_13SM90_TMA_LOADENS4_14ComposedLayoutINS4_7SwizzleILi2ELi4ELi3EEENS4_18smem_ptr_flag_bitsILi8EEENSW_INS5_IJNSA_ILi8EEESF_EEENS5_IJSF_SC_EEEEEEEvNS4_8identityENS4_23SM90_TMA_LOAD_MULTICASTES1E_vS1F_EENS_8epilogue10collective18CollectiveEpilogueINS1I_23Sm100TmaWarpSpecializedILi4ELi2ELi32ELb0ELb0EEEJSH_NS5_IJNSW_ISF_SC_EES1N_EEESI_SJ_SI_SJ_NS1I_6fusion15FusionCallbacksIS1M_NS1P_17LinearCombinationISI_fSI_fLNS_15FloatRoundStyleE2EEESH_S1O_JEEENS4_5SM1004TMEM4LOAD26SM100_TMEM_LOAD_16dp32b32xES14_S1E_NS4_39AutoVectorizingCopyWithAssumedAlignmentILi128EEENS4_14SM90_TMA_STOREES1E_S20_S20_EEEvvEEEEvNT_6ParamsE --------------------------
	.section	.nv.constant0._ZN7cutlass13device_kernelINS_4gemm6kernel13GemmUniversalIN4cute5tupleIJiiiiEEENS1_10collective13CollectiveMmaINS1_35MainloopSm100TmaUmmaWarpSpecializedILi10ELi2ELi4ENS5_IJNS4_1CILi2EEENSA_ILi1EEESC_EEEEENS5_IJNSA_ILi64EEENSA_ILi256EEESF_EEENS_12float_e5m2_tENS5_IJlSC_lEEESI_SJ_NS4_8TiledMMAINS4_8MMA_AtomIJNS4_10MMA_TraitsINS4_19SM100_MMA_F8F6F4_SSEJSI_SI_fSF_SG_NS4_17integral_constantINS4_4UMMA5MajorELSQ_0EEESR_NSO_INSP_7ScaleInELSS_0EEEST_EEEEEENS4_6LayoutINS5_IJSC_SC_SC_EEENS5_IJNSA_ILi0EEESY_SY_EEEEENS5_IJNS4_10UnderscoreES11_S11_EEEEENS4_13SM90_TMA_LOADENS4_14ComposedLayoutINS4_7SwizzleILi2ELi4ELi3EEENS4_18smem_ptr_flag_bitsILi8EEENSW_INS5_IJNSA_ILi8EEESF_EEENS5_IJSF_SC_EEEEEEEvNS4_8identityENS4_23SM90_TMA_LOAD_MULTICASTES1E_vS1F_EENS_8epilogue10collective18CollectiveEpilogueINS1I_23Sm100TmaWarpSpecializedILi4ELi2ELi32ELb0ELb0EEEJSH_NS5_IJNSW_ISF_SC_EES1N_EEESI_SJ_SI_SJ_NS1I_6fusion15FusionCallbacksIS1M_NS1P_17LinearCombinationISI_fSI_fLNS_15FloatRoundStyleE2EEESH_S1O_JEEENS4_5SM1004TMEM4LOAD26SM100_TMEM_LOAD_16dp32b32xES14_S1E_NS4_39AutoVectorizingCopyWithAssumedAlignmentILi128EEENS4_14SM90_TMA_STOREES1E_S20_S20_EEEvvEEEEvNT_6ParamsE,"a",@progbits
	.sectionflags	@""
	.align	4
.nv.constant0._ZN7cutlass13device_kernelINS_4gemm6kernel13GemmUniversalIN4cute5tupleIJiiiiEEENS1_10collective13CollectiveMmaINS1_35MainloopSm100TmaUmmaWarpSpecializedILi10ELi2ELi4ENS5_IJNS4_1CILi2EEENSA_ILi1EEESC_EEEEENS5_IJNSA_ILi64EEENSA_ILi256EEESF_EEENS_12float_e5m2_tENS5_IJlSC_lEEESI_SJ_NS4_8TiledMMAINS4_8MMA_AtomIJNS4_10MMA_TraitsINS4_19SM100_MMA_F8F6F4_SSEJSI_SI_fSF_SG_NS4_17integral_constantINS4_4UMMA5MajorELSQ_0EEESR_NSO_INSP_7ScaleInELSS_0EEEST_EEEEEENS4_6LayoutINS5_IJSC_SC_SC_EEENS5_IJNSA_ILi0EEESY_SY_EEEEENS5_IJNS4_10UnderscoreES11_S11_EEEEENS4_13SM90_TMA_LOADENS4_14ComposedLayoutINS4_7SwizzleILi2ELi4ELi3EEENS4_18smem_ptr_flag_bitsILi8EEENSW_INS5_IJNSA_ILi8EEESF_EEENS5_IJSF_SC_EEEEEEEvNS4_8identityENS4_23SM90_TMA_LOAD_MULTICASTES1E_vS1F_EENS_8epilogue10collective18CollectiveEpilogueINS1I_23Sm100TmaWarpSpecializedILi4ELi2ELi32ELb0ELb0EEEJSH_NS5_IJNSW_ISF_SC_EES1N_EEESI_SJ_SI_SJ_NS1I_6fusion15FusionCallbacksIS1M_NS1P_17LinearCombinationISI_fSI_fLNS_15FloatRoundStyleE2EEESH_S1O_JEEENS4_5SM1004TMEM4LOAD26SM100_TMEM_LOAD_16dp32b32xES14_S1E_NS4_39AutoVectorizingCopyWithAssumedAlignmentILi128EEENS4_14SM90_TMA_STOREES1E_S20_S20_EEEvvEEEEvNT_6ParamsE:
	.zero		2944


//--------------------- SYMBOLS --------------------------

	.type		.nv.reservedSmem.offset0,@object
	.size		.nv.reservedSmem.offset0,0x4
	.type		.nv.reservedSmem.cap,@object
	.size		.nv.reservedSmem.cap,0x4
	.type		__assertfail,@function
